//
// Generated by NVIDIA NVVM Compiler
//
// Compiler Build ID: CL-36424714
// Cuda compilation tools, release 13.0, V13.0.88
// Based on NVVM 20.0.0
//

.version 9.0
.target sm_100
.address_size 64

	// .globl	ott_apply_single_f32

.visible .entry ott_apply_single_f32(
	.param .u64 .ptr .align 1 ott_apply_single_f32_param_0,
	.param .u32 ott_apply_single_f32_param_1,
	.param .f32 ott_apply_single_f32_param_2,
	.param .u64 .ptr .align 1 ott_apply_single_f32_param_3
)
{
	.reg .pred 	%p<68>;
	.reg .b16 	%rs<6>;
	.reg .b32 	%r<72>;
	.reg .b32 	%f<20>;
	.reg .b64 	%rd<36>;
	.reg .b64 	%fd<98>;

	ld.param.u64 	%rd20, [ott_apply_single_f32_param_0];
	ld.param.u32 	%r31, [ott_apply_single_f32_param_1];
	ld.param.f32 	%f7, [ott_apply_single_f32_param_2];
	ld.param.u64 	%rd19, [ott_apply_single_f32_param_3];
	cvta.to.global.u64 	%rd1, %rd19;
	cvta.to.global.u64 	%rd2, %rd20;
	mov.u32 	%r32, %tid.x;
	setp.ne.s32 	%p1, %r32, 0;
	setp.lt.s32 	%p2, %r31, 1;
	or.pred  	%p3, %p1, %p2;
	@%p3 bra 	$L__BB0_23;
	cvt.f64.f32 	%fd33, %f7;
	mul.f64 	%fd1, %fd33, 0d3F847AE147AE147B;
	fma.rn.f64 	%fd2, %fd33, 0dBF747AE147AE147B, 0d3FF0000000000000;
	cvt.u16.u32 	%rs4, %r31;
	add.s16 	%rs5, %rs4, 3;
	add.s32 	%r58, %r31, -1;
	add.s64 	%rd31, %rd2, 8;
	add.s64 	%rd30, %rd1, 16;
	mov.b32 	%r59, 0;
$L__BB0_2:
	mul.wide.u32 	%rd21, %r59, 4;
	add.s64 	%rd22, %rd2, %rd21;
	ld.global.nc.f32 	%f1, [%rd22];
	abs.f32 	%f8, %f1;
	setp.ne.f32 	%p4, %f8, 0f7F800000;
	@%p4 bra 	$L__BB0_4;
	add.s32 	%r59, %r59, 1;
	setp.eq.s32 	%p67, %r59, %r31;
	add.s16 	%rs5, %rs5, 3;
	add.s32 	%r58, %r58, -1;
	add.s64 	%rd31, %rd31, 4;
	add.s64 	%rd30, %rd30, 4;
	@%p67 bra 	$L__BB0_23;
	bra.uni 	$L__BB0_2;
$L__BB0_4:
	setp.ge.s32 	%p5, %r59, %r31;
	@%p5 bra 	$L__BB0_23;
	ld.param.u64 	%rd28, [ott_apply_single_f32_param_3];
	cvt.f64.f32 	%fd34, %f1;
	neg.f64 	%fd3, %fd1;
	fma.rn.f64 	%fd84, %fd3, %fd34, %fd34;
	fma.rn.f64 	%fd85, %fd1, %fd34, %fd34;
	setp.lt.f64 	%p6, %fd84, %fd34;
	add.f64 	%fd6, %fd1, %fd2;
	selp.f64 	%fd35, %fd6, %fd2, %p6;
	mul.f64 	%fd36, %fd84, %fd35;
	cvt.rn.f32.f64 	%f9, %fd36;
	cvta.to.global.u64 	%rd23, %rd28;
	add.s64 	%rd25, %rd23, %rd21;
	st.global.f32 	[%rd25], %f9;
	add.s32 	%r67, %r59, 1;
	setp.ge.s32 	%p7, %r67, %r31;
	@%p7 bra 	$L__BB0_23;
	not.b32 	%r35, %r59;
	add.s32 	%r7, %r31, %r35;
	sub.s32 	%r36, %r31, %r59;
	add.s32 	%r37, %r36, -2;
	setp.lt.u32 	%p8, %r37, 3;
	mov.b32 	%r63, 1;
	@%p8 bra 	$L__BB0_18;
	and.b32  	%r39, %r58, -4;
	neg.s32 	%r60, %r39;
	mov.b32 	%r63, 1;
$L__BB0_8:
	ld.global.nc.f32 	%f2, [%rd31+-4];
	abs.f32 	%f10, %f2;
	setp.equ.f32 	%p9, %f10, 0f7F800000;
	@%p9 bra 	$L__BB0_10;
	cvt.f64.f32 	%fd37, %f2;
	fma.rn.f64 	%fd39, %fd3, %fd37, %fd37;
	fma.rn.f64 	%fd40, %fd1, %fd37, %fd37;
	setp.lt.f64 	%p10, %fd84, %fd37;
	setp.leu.f64 	%p11, %fd39, %fd84;
	selp.f64 	%fd41, %fd84, %fd39, %p11;
	selp.f64 	%fd9, %fd41, %fd39, %p10;
	setp.gt.f64 	%p12, %fd85, %fd37;
	setp.geu.f64 	%p13, %fd40, %fd85;
	selp.f64 	%fd42, %fd85, %fd40, %p13;
	selp.f64 	%fd10, %fd42, %fd40, %p12;
	setp.eq.s32 	%p14, %r63, -1;
	setp.lt.f64 	%p15, %fd85, %fd37;
	setp.eq.s32 	%p16, %r63, 1;
	setp.gt.f64 	%p17, %fd84, %fd37;
	selp.b32 	%r40, -1, %r63, %p17;
	selp.b32 	%r41, %r40, %r63, %p16;
	selp.b32 	%r42, 1, %r41, %p15;
	selp.b32 	%r63, %r42, %r41, %p14;
	setp.eq.s32 	%p18, %r63, 1;
	selp.f64 	%fd43, %fd9, %fd10, %p18;
	setp.lt.f64 	%p19, %fd43, %fd37;
	selp.f64 	%fd44, %fd6, %fd2, %p19;
	mul.f64 	%fd45, %fd43, %fd44;
	cvt.rn.f32.f64 	%f11, %fd45;
	st.global.f32 	[%rd30+-12], %f11;
	mov.f64 	%fd84, %fd9;
	mov.f64 	%fd85, %fd10;
$L__BB0_10:
	ld.global.nc.f32 	%f3, [%rd31];
	abs.f32 	%f12, %f3;
	setp.equ.f32 	%p20, %f12, 0f7F800000;
	@%p20 bra 	$L__BB0_12;
	cvt.f64.f32 	%fd46, %f3;
	fma.rn.f64 	%fd48, %fd3, %fd46, %fd46;
	fma.rn.f64 	%fd49, %fd1, %fd46, %fd46;
	setp.lt.f64 	%p21, %fd84, %fd46;
	setp.leu.f64 	%p22, %fd48, %fd84;
	selp.f64 	%fd50, %fd84, %fd48, %p22;
	selp.f64 	%fd13, %fd50, %fd48, %p21;
	setp.gt.f64 	%p23, %fd85, %fd46;
	setp.geu.f64 	%p24, %fd49, %fd85;
	selp.f64 	%fd51, %fd85, %fd49, %p24;
	selp.f64 	%fd14, %fd51, %fd49, %p23;
	setp.eq.s32 	%p25, %r63, -1;
	setp.lt.f64 	%p26, %fd85, %fd46;
	setp.eq.s32 	%p27, %r63, 1;
	setp.gt.f64 	%p28, %fd84, %fd46;
	selp.b32 	%r43, -1, %r63, %p28;
	selp.b32 	%r44, %r43, %r63, %p27;
	selp.b32 	%r45, 1, %r44, %p26;
	selp.b32 	%r63, %r45, %r44, %p25;
	setp.eq.s32 	%p29, %r63, 1;
	selp.f64 	%fd52, %fd13, %fd14, %p29;
	setp.lt.f64 	%p30, %fd52, %fd46;
	selp.f64 	%fd53, %fd6, %fd2, %p30;
	mul.f64 	%fd54, %fd52, %fd53;
	cvt.rn.f32.f64 	%f13, %fd54;
	st.global.f32 	[%rd30+-8], %f13;
	mov.f64 	%fd84, %fd13;
	mov.f64 	%fd85, %fd14;
$L__BB0_12:
	ld.global.nc.f32 	%f4, [%rd31+4];
	abs.f32 	%f14, %f4;
	setp.equ.f32 	%p31, %f14, 0f7F800000;
	@%p31 bra 	$L__BB0_14;
	cvt.f64.f32 	%fd55, %f4;
	fma.rn.f64 	%fd57, %fd3, %fd55, %fd55;
	fma.rn.f64 	%fd58, %fd1, %fd55, %fd55;
	setp.lt.f64 	%p32, %fd84, %fd55;
	setp.leu.f64 	%p33, %fd57, %fd84;
	selp.f64 	%fd59, %fd84, %fd57, %p33;
	selp.f64 	%fd17, %fd59, %fd57, %p32;
	setp.gt.f64 	%p34, %fd85, %fd55;
	setp.geu.f64 	%p35, %fd58, %fd85;
	selp.f64 	%fd60, %fd85, %fd58, %p35;
	selp.f64 	%fd18, %fd60, %fd58, %p34;
	setp.eq.s32 	%p36, %r63, -1;
	setp.lt.f64 	%p37, %fd85, %fd55;
	setp.eq.s32 	%p38, %r63, 1;
	setp.gt.f64 	%p39, %fd84, %fd55;
	selp.b32 	%r46, -1, %r63, %p39;
	selp.b32 	%r47, %r46, %r63, %p38;
	selp.b32 	%r48, 1, %r47, %p37;
	selp.b32 	%r63, %r48, %r47, %p36;
	setp.eq.s32 	%p40, %r63, 1;
	selp.f64 	%fd61, %fd17, %fd18, %p40;
	setp.lt.f64 	%p41, %fd61, %fd55;
	selp.f64 	%fd62, %fd6, %fd2, %p41;
	mul.f64 	%fd63, %fd61, %fd62;
	cvt.rn.f32.f64 	%f15, %fd63;
	st.global.f32 	[%rd30+-4], %f15;
	mov.f64 	%fd84, %fd17;
	mov.f64 	%fd85, %fd18;
$L__BB0_14:
	ld.global.nc.f32 	%f5, [%rd31+8];
	abs.f32 	%f16, %f5;
	setp.equ.f32 	%p42, %f16, 0f7F800000;
	@%p42 bra 	$L__BB0_16;
	cvt.f64.f32 	%fd64, %f5;
	fma.rn.f64 	%fd66, %fd3, %fd64, %fd64;
	fma.rn.f64 	%fd67, %fd1, %fd64, %fd64;
	setp.lt.f64 	%p43, %fd84, %fd64;
	setp.leu.f64 	%p44, %fd66, %fd84;
	selp.f64 	%fd68, %fd84, %fd66, %p44;
	selp.f64 	%fd21, %fd68, %fd66, %p43;
	setp.gt.f64 	%p45, %fd85, %fd64;
	setp.geu.f64 	%p46, %fd67, %fd85;
	selp.f64 	%fd69, %fd85, %fd67, %p46;
	selp.f64 	%fd22, %fd69, %fd67, %p45;
	setp.eq.s32 	%p47, %r63, -1;
	setp.lt.f64 	%p48, %fd85, %fd64;
	setp.eq.s32 	%p49, %r63, 1;
	setp.gt.f64 	%p50, %fd84, %fd64;
	selp.b32 	%r49, -1, %r63, %p50;
	selp.b32 	%r50, %r49, %r63, %p49;
	selp.b32 	%r51, 1, %r50, %p48;
	selp.b32 	%r63, %r51, %r50, %p47;
	setp.eq.s32 	%p51, %r63, 1;
	selp.f64 	%fd70, %fd21, %fd22, %p51;
	setp.lt.f64 	%p52, %fd70, %fd64;
	selp.f64 	%fd71, %fd6, %fd2, %p52;
	mul.f64 	%fd72, %fd70, %fd71;
	cvt.rn.f32.f64 	%f17, %fd72;
	st.global.f32 	[%rd30], %f17;
	mov.f64 	%fd84, %fd21;
	mov.f64 	%fd85, %fd22;
$L__BB0_16:
	add.s32 	%r59, %r59, 4;
	add.s32 	%r60, %r60, 4;
	add.s64 	%rd31, %rd31, 16;
	add.s64 	%rd30, %rd30, 16;
	setp.ne.s32 	%p53, %r60, 0;
	@%p53 bra 	$L__BB0_8;
	add.s32 	%r67, %r59, 1;
$L__BB0_18:
	and.b32  	%r52, %r7, 3;
	setp.eq.s32 	%p54, %r52, 0;
	@%p54 bra 	$L__BB0_23;
	ld.param.u64 	%rd29, [ott_apply_single_f32_param_3];
	mul.wide.u32 	%rd26, %r67, 4;
	cvta.to.global.u64 	%rd27, %rd29;
	add.s64 	%rd35, %rd27, %rd26;
	add.s64 	%rd34, %rd2, %rd26;
	cvt.u32.u16 	%r53, %rs5;
	and.b32  	%r54, %r53, 3;
	neg.s32 	%r69, %r54;
$L__BB0_20:
	.pragma "nounroll";
	ld.global.nc.f32 	%f6, [%rd34];
	abs.f32 	%f18, %f6;
	setp.equ.f32 	%p55, %f18, 0f7F800000;
	@%p55 bra 	$L__BB0_22;
	cvt.f64.f32 	%fd73, %f6;
	fma.rn.f64 	%fd75, %fd3, %fd73, %fd73;
	fma.rn.f64 	%fd76, %fd1, %fd73, %fd73;
	setp.lt.f64 	%p56, %fd84, %fd73;
	setp.leu.f64 	%p57, %fd75, %fd84;
	selp.f64 	%fd77, %fd84, %fd75, %p57;
	selp.f64 	%fd29, %fd77, %fd75, %p56;
	setp.gt.f64 	%p58, %fd85, %fd73;
	setp.geu.f64 	%p59, %fd76, %fd85;
	selp.f64 	%fd78, %fd85, %fd76, %p59;
	selp.f64 	%fd30, %fd78, %fd76, %p58;
	setp.eq.s32 	%p60, %r63, -1;
	setp.lt.f64 	%p61, %fd85, %fd73;
	setp.eq.s32 	%p62, %r63, 1;
	setp.gt.f64 	%p63, %fd84, %fd73;
	selp.b32 	%r55, -1, %r63, %p63;
	selp.b32 	%r56, %r55, %r63, %p62;
	selp.b32 	%r57, 1, %r56, %p61;
	selp.b32 	%r63, %r57, %r56, %p60;
	setp.eq.s32 	%p64, %r63, 1;
	selp.f64 	%fd79, %fd29, %fd30, %p64;
	setp.lt.f64 	%p65, %fd79, %fd73;
	selp.f64 	%fd80, %fd6, %fd2, %p65;
	mul.f64 	%fd81, %fd79, %fd80;
	cvt.rn.f32.f64 	%f19, %fd81;
	st.global.f32 	[%rd35], %f19;
	mov.f64 	%fd84, %fd29;
	mov.f64 	%fd85, %fd30;
$L__BB0_22:
	add.s64 	%rd35, %rd35, 4;
	add.s64 	%rd34, %rd34, 4;
	add.s32 	%r69, %r69, 1;
	setp.ne.s32 	%p66, %r69, 0;
	@%p66 bra 	$L__BB0_20;
$L__BB0_23:
	ret;

}
	// .globl	ott_from_var_batch_f32
.visible .entry ott_from_var_batch_f32(
	.param .u64 .ptr .align 1 ott_from_var_batch_f32_param_0,
	.param .u64 .ptr .align 1 ott_from_var_batch_f32_param_1,
	.param .u64 .ptr .align 1 ott_from_var_batch_f32_param_2,
	.param .u32 ott_from_var_batch_f32_param_3,
	.param .u32 ott_from_var_batch_f32_param_4,
	.param .u64 .ptr .align 1 ott_from_var_batch_f32_param_5
)
{
	.local .align 8 .b8 	__local_depot1[144];
	.reg .b64 	%SP;
	.reg .b64 	%SPL;
	.reg .pred 	%p<113>;
	.reg .b32 	%r<169>;
	.reg .b32 	%f<52>;
	.reg .b64 	%rd<81>;
	.reg .b64 	%fd<257>;

	mov.u64 	%SPL, __local_depot1;
	ld.param.u64 	%rd15, [ott_from_var_batch_f32_param_0];
	ld.param.u64 	%rd16, [ott_from_var_batch_f32_param_1];
	ld.param.u64 	%rd17, [ott_from_var_batch_f32_param_2];
	ld.param.u32 	%r60, [ott_from_var_batch_f32_param_3];
	ld.param.u32 	%r61, [ott_from_var_batch_f32_param_4];
	ld.param.u64 	%rd18, [ott_from_var_batch_f32_param_5];
	cvta.to.global.u64 	%rd1, %rd15;
	add.u64 	%rd2, %SPL, 0;
	add.u64 	%rd3, %SPL, 72;
	mov.u32 	%r1, %ctaid.x;
	setp.ge.s32 	%p1, %r1, %r61;
	mov.u32 	%r62, %tid.x;
	setp.ne.s32 	%p2, %r62, 0;
	or.pred  	%p3, %p2, %p1;
	@%p3 bra 	$L__BB1_34;
	cvta.to.global.u64 	%rd21, %rd16;
	cvta.to.global.u64 	%rd22, %rd17;
	mul.wide.u32 	%rd23, %r1, 4;
	add.s64 	%rd24, %rd21, %rd23;
	ld.global.nc.u32 	%r2, [%rd24];
	add.s64 	%rd25, %rd22, %rd23;
	ld.global.nc.f32 	%f13, [%rd25];
	cvt.f64.f32 	%fd1, %f13;
	min.s32 	%r63, %r60, %r2;
	setp.lt.s32 	%p4, %r63, 1;
	abs.f64 	%fd94, %fd1;
	setp.equ.f64 	%p5, %fd94, 0d7FF0000000000000;
	or.pred  	%p6, %p4, %p5;
	@%p6 bra 	$L__BB1_34;
	cvta.to.global.u64 	%rd26, %rd18;
	mul.lo.s32 	%r65, %r60, %r1;
	mul.wide.u32 	%rd27, %r65, 4;
	add.s64 	%rd4, %rd26, %rd27;
	add.s64 	%rd78, %rd1, 8;
	add.s64 	%rd77, %rd4, 8;
	mov.b32 	%r139, 0;
	mov.u32 	%r140, %r139;
$L__BB1_3:
	mul.wide.u32 	%rd28, %r140, 4;
	add.s64 	%rd29, %rd1, %rd28;
	ld.global.nc.f32 	%f51, [%rd29];
	abs.f32 	%f14, %f51;
	setp.ne.f32 	%p7, %f14, 0f7F800000;
	@%p7 bra 	$L__BB1_5;
	add.s32 	%r140, %r140, 1;
	setp.eq.s32 	%p112, %r140, %r60;
	add.s64 	%rd78, %rd78, 4;
	add.s64 	%rd77, %rd77, 4;
	add.s32 	%r139, %r139, -1;
	@%p112 bra 	$L__BB1_34;
	bra.uni 	$L__BB1_3;
$L__BB1_5:
	mul.f64 	%fd2, %fd1, 0d3F847AE147AE147B;
	fma.rn.f64 	%fd3, %fd1, 0dBF747AE147AE147B, 0d3FF0000000000000;
	add.s32 	%r68, %r2, 1;
	cvt.rn.f64.u32 	%fd97, %r68;
	mov.f64 	%fd98, 0d4000000000000000;
	div.rn.f64 	%fd4, %fd98, %fd97;
	mov.b64 	%rd30, 0;
	st.local.u64 	[%rd2], %rd30;
	st.local.u64 	[%rd3], %rd30;
	st.local.u64 	[%rd2+8], %rd30;
	st.local.u64 	[%rd3+8], %rd30;
	st.local.u64 	[%rd2+16], %rd30;
	st.local.u64 	[%rd3+16], %rd30;
	st.local.u64 	[%rd2+24], %rd30;
	st.local.u64 	[%rd3+24], %rd30;
	st.local.u64 	[%rd2+32], %rd30;
	st.local.u64 	[%rd3+32], %rd30;
	st.local.u64 	[%rd2+40], %rd30;
	st.local.u64 	[%rd3+40], %rd30;
	st.local.u64 	[%rd2+48], %rd30;
	st.local.u64 	[%rd3+48], %rd30;
	st.local.u64 	[%rd2+56], %rd30;
	st.local.u64 	[%rd3+56], %rd30;
	st.local.u64 	[%rd2+64], %rd30;
	st.local.u64 	[%rd3+64], %rd30;
	neg.f64 	%fd5, %fd2;
	fma.rn.f64 	%fd6, %fd2, 0d8000000000000000, 0d0000000000000000;
	fma.rn.f64 	%fd7, %fd2, 0d0000000000000000, 0d0000000000000000;
	setp.lt.f64 	%p8, %fd6, 0d0000000000000000;
	add.f64 	%fd8, %fd2, %fd3;
	selp.f64 	%fd99, %fd8, %fd3, %p8;
	mul.f64 	%fd100, %fd6, %fd99;
	cvt.rn.f32.f64 	%f15, %fd100;
	add.s64 	%rd32, %rd4, %rd28;
	st.global.f32 	[%rd32], %f15;
	add.s32 	%r69, %r140, 8;
	setp.lt.s32 	%p9, %r69, %r60;
	add.s32 	%r70, %r60, -1;
	selp.b32 	%r7, %r69, %r70, %p9;
	setp.le.s32 	%p10, %r7, %r140;
	mov.b32 	%r146, 1;
	mov.b32 	%r145, 0;
	mov.f64 	%fd209, 0d0000000000000000;
	mov.f64 	%fd210, %fd209;
	mov.f64 	%fd211, %fd6;
	mov.f64 	%fd212, %fd7;
	@%p10 bra 	$L__BB1_16;
	add.s32 	%r74, %r140, 1;
	setp.eq.s32 	%p11, %r7, %r74;
	mov.f64 	%fd210, 0d0000000000000000;
	mov.b32 	%r145, 0;
	mov.b32 	%r146, 1;
	mov.u32 	%r151, %r140;
	mov.f64 	%fd212, %fd7;
	mov.f64 	%fd211, %fd6;
	mov.f64 	%fd209, %fd210;
	@%p11 bra 	$L__BB1_13;
	add.s32 	%r77, %r7, %r139;
	and.b32  	%r78, %r77, -2;
	neg.s32 	%r141, %r78;
	mov.f64 	%fd210, 0d0000000000000000;
	mov.b32 	%r145, 0;
	mov.b32 	%r146, 1;
	mov.u32 	%r151, %r140;
	mov.f64 	%fd212, %fd7;
	mov.f64 	%fd211, %fd6;
$L__BB1_8:
	ld.global.nc.f32 	%f3, [%rd78+-4];
	abs.f32 	%f16, %f51;
	setp.equ.f32 	%p12, %f16, 0f7F800000;
	abs.f32 	%f17, %f3;
	setp.equ.f32 	%p13, %f17, 0f7F800000;
	or.pred  	%p14, %p12, %p13;
	@%p14 bra 	$L__BB1_10;
	sub.f32 	%f19, %f3, %f51;
	cvt.f64.f32 	%fd104, %f19;
	setp.lt.f64 	%p15, %fd104, 0d0000000000000000;
	selp.f64 	%fd105, 0d0000000000000000, %fd104, %p15;
	sub.f32 	%f20, %f51, %f3;
	cvt.f64.f32 	%fd106, %f20;
	setp.lt.f64 	%p16, %fd106, 0d0000000000000000;
	selp.f64 	%fd107, 0d0000000000000000, %fd106, %p16;
	mul.wide.s32 	%rd33, %r145, 8;
	add.s64 	%rd34, %rd2, %rd33;
	st.local.f64 	[%rd34], %fd105;
	add.f64 	%fd209, %fd209, %fd105;
	add.s64 	%rd35, %rd3, %rd33;
	st.local.f64 	[%rd35], %fd107;
	add.f64 	%fd210, %fd210, %fd107;
	add.s32 	%r79, %r145, 1;
	mul.hi.s32 	%r80, %r79, 954437177;
	shr.u32 	%r81, %r80, 31;
	shr.s32 	%r82, %r80, 1;
	add.s32 	%r83, %r82, %r81;
	mul.lo.s32 	%r84, %r83, 9;
	sub.s32 	%r145, %r79, %r84;
	setp.lt.f64 	%p17, %fd211, 0d0000000000000000;
	setp.gt.f64 	%p18, %fd6, %fd211;
	selp.f64 	%fd108, %fd6, %fd211, %p18;
	selp.f64 	%fd15, %fd108, %fd6, %p17;
	setp.gt.f64 	%p19, %fd212, 0d0000000000000000;
	setp.lt.f64 	%p20, %fd7, %fd212;
	selp.f64 	%fd109, %fd7, %fd212, %p20;
	selp.f64 	%fd16, %fd109, %fd7, %p19;
	setp.eq.s32 	%p21, %r146, -1;
	setp.lt.f64 	%p22, %fd212, 0d0000000000000000;
	setp.eq.s32 	%p23, %r146, 1;
	setp.gt.f64 	%p24, %fd211, 0d0000000000000000;
	selp.b32 	%r85, -1, %r146, %p24;
	selp.b32 	%r86, %r85, %r146, %p23;
	selp.b32 	%r87, 1, %r86, %p22;
	selp.b32 	%r146, %r87, %r86, %p21;
	setp.eq.s32 	%p25, %r146, 1;
	selp.f64 	%fd110, %fd15, %fd16, %p25;
	setp.lt.f64 	%p26, %fd110, 0d0000000000000000;
	selp.f64 	%fd111, %fd8, %fd3, %p26;
	mul.f64 	%fd112, %fd110, %fd111;
	cvt.rn.f32.f64 	%f21, %fd112;
	st.global.f32 	[%rd77+-4], %f21;
	mov.f64 	%fd211, %fd15;
	mov.f64 	%fd212, %fd16;
$L__BB1_10:
	abs.f32 	%f22, %f3;
	setp.equ.f32 	%p27, %f22, 0f7F800000;
	ld.global.nc.f32 	%f51, [%rd78];
	abs.f32 	%f23, %f51;
	setp.equ.f32 	%p28, %f23, 0f7F800000;
	or.pred  	%p29, %p27, %p28;
	@%p29 bra 	$L__BB1_12;
	sub.f32 	%f25, %f51, %f3;
	cvt.f64.f32 	%fd113, %f25;
	setp.lt.f64 	%p30, %fd113, 0d0000000000000000;
	selp.f64 	%fd114, 0d0000000000000000, %fd113, %p30;
	sub.f32 	%f26, %f3, %f51;
	cvt.f64.f32 	%fd115, %f26;
	setp.lt.f64 	%p31, %fd115, 0d0000000000000000;
	selp.f64 	%fd116, 0d0000000000000000, %fd115, %p31;
	mul.wide.s32 	%rd36, %r145, 8;
	add.s64 	%rd37, %rd2, %rd36;
	st.local.f64 	[%rd37], %fd114;
	add.f64 	%fd209, %fd209, %fd114;
	add.s64 	%rd38, %rd3, %rd36;
	st.local.f64 	[%rd38], %fd116;
	add.f64 	%fd210, %fd210, %fd116;
	add.s32 	%r88, %r145, 1;
	mul.hi.s32 	%r89, %r88, 954437177;
	shr.u32 	%r90, %r89, 31;
	shr.s32 	%r91, %r89, 1;
	add.s32 	%r92, %r91, %r90;
	mul.lo.s32 	%r93, %r92, 9;
	sub.s32 	%r145, %r88, %r93;
	setp.lt.f64 	%p32, %fd211, 0d0000000000000000;
	setp.gt.f64 	%p33, %fd6, %fd211;
	selp.f64 	%fd117, %fd6, %fd211, %p33;
	selp.f64 	%fd23, %fd117, %fd6, %p32;
	setp.gt.f64 	%p34, %fd212, 0d0000000000000000;
	setp.lt.f64 	%p35, %fd7, %fd212;
	selp.f64 	%fd118, %fd7, %fd212, %p35;
	selp.f64 	%fd24, %fd118, %fd7, %p34;
	setp.eq.s32 	%p36, %r146, -1;
	setp.lt.f64 	%p37, %fd212, 0d0000000000000000;
	setp.eq.s32 	%p38, %r146, 1;
	setp.gt.f64 	%p39, %fd211, 0d0000000000000000;
	selp.b32 	%r94, -1, %r146, %p39;
	selp.b32 	%r95, %r94, %r146, %p38;
	selp.b32 	%r96, 1, %r95, %p37;
	selp.b32 	%r146, %r96, %r95, %p36;
	setp.eq.s32 	%p40, %r146, 1;
	selp.f64 	%fd119, %fd23, %fd24, %p40;
	setp.lt.f64 	%p41, %fd119, 0d0000000000000000;
	selp.f64 	%fd120, %fd8, %fd3, %p41;
	mul.f64 	%fd121, %fd119, %fd120;
	cvt.rn.f32.f64 	%f27, %fd121;
	st.global.f32 	[%rd77], %f27;
	mov.f64 	%fd211, %fd23;
	mov.f64 	%fd212, %fd24;
$L__BB1_12:
	add.s64 	%rd78, %rd78, 8;
	add.s64 	%rd77, %rd77, 8;
	add.s32 	%r141, %r141, 2;
	add.s32 	%r151, %r151, 2;
	setp.ne.s32 	%p42, %r141, 0;
	@%p42 bra 	$L__BB1_8;
$L__BB1_13:
	sub.s32 	%r97, %r7, %r140;
	and.b32  	%r98, %r97, 1;
	setp.eq.b32 	%p43, %r98, 1;
	not.pred 	%p44, %p43;
	@%p44 bra 	$L__BB1_16;
	ld.param.u64 	%rd73, [ott_from_var_batch_f32_param_0];
	cvta.to.global.u64 	%rd39, %rd73;
	mul.wide.u32 	%rd40, %r151, 4;
	add.s64 	%rd41, %rd39, %rd40;
	ld.global.nc.f32 	%f6, [%rd41+4];
	abs.f32 	%f28, %f51;
	setp.equ.f32 	%p45, %f28, 0f7F800000;
	abs.f32 	%f29, %f6;
	setp.equ.f32 	%p46, %f29, 0f7F800000;
	or.pred  	%p47, %p45, %p46;
	@%p47 bra 	$L__BB1_16;
	sub.f32 	%f31, %f6, %f51;
	cvt.f64.f32 	%fd122, %f31;
	setp.lt.f64 	%p48, %fd122, 0d0000000000000000;
	selp.f64 	%fd123, 0d0000000000000000, %fd122, %p48;
	sub.f32 	%f32, %f51, %f6;
	cvt.f64.f32 	%fd124, %f32;
	setp.lt.f64 	%p49, %fd124, 0d0000000000000000;
	selp.f64 	%fd125, 0d0000000000000000, %fd124, %p49;
	mul.wide.s32 	%rd42, %r145, 8;
	add.s64 	%rd43, %rd2, %rd42;
	st.local.f64 	[%rd43], %fd123;
	add.f64 	%fd209, %fd209, %fd123;
	add.s64 	%rd44, %rd3, %rd42;
	st.local.f64 	[%rd44], %fd125;
	add.f64 	%fd210, %fd210, %fd125;
	add.s32 	%r99, %r145, 1;
	mul.hi.s32 	%r100, %r99, 954437177;
	shr.u32 	%r101, %r100, 31;
	shr.s32 	%r102, %r100, 1;
	add.s32 	%r103, %r102, %r101;
	mul.lo.s32 	%r104, %r103, 9;
	sub.s32 	%r145, %r99, %r104;
	setp.lt.f64 	%p50, %fd211, 0d0000000000000000;
	setp.gt.f64 	%p51, %fd6, %fd211;
	selp.f64 	%fd126, %fd6, %fd211, %p51;
	selp.f64 	%fd39, %fd126, %fd6, %p50;
	setp.gt.f64 	%p52, %fd212, 0d0000000000000000;
	setp.lt.f64 	%p53, %fd7, %fd212;
	selp.f64 	%fd127, %fd7, %fd212, %p53;
	selp.f64 	%fd40, %fd127, %fd7, %p52;
	setp.eq.s32 	%p54, %r146, -1;
	setp.lt.f64 	%p55, %fd212, 0d0000000000000000;
	setp.eq.s32 	%p56, %r146, 1;
	setp.gt.f64 	%p57, %fd211, 0d0000000000000000;
	selp.b32 	%r105, -1, %r146, %p57;
	selp.b32 	%r106, %r105, %r146, %p56;
	selp.b32 	%r107, 1, %r106, %p55;
	selp.b32 	%r146, %r107, %r106, %p54;
	setp.eq.s32 	%p58, %r146, 1;
	selp.f64 	%fd128, %fd39, %fd40, %p58;
	setp.lt.f64 	%p59, %fd128, 0d0000000000000000;
	selp.f64 	%fd129, %fd8, %fd3, %p59;
	mul.f64 	%fd130, %fd128, %fd129;
	cvt.rn.f32.f64 	%f33, %fd130;
	mul.wide.u32 	%rd45, %r151, 4;
	add.s64 	%rd46, %rd4, %rd45;
	st.global.f32 	[%rd46+4], %f33;
	mov.f64 	%fd211, %fd39;
	mov.f64 	%fd212, %fd40;
$L__BB1_16:
	add.s32 	%r158, %r140, 9;
	setp.ge.s32 	%p60, %r158, %r60;
	@%p60 bra 	$L__BB1_34;
	add.s32 	%r108, %r60, %r140;
	and.b32  	%r109, %r108, 1;
	setp.eq.b32 	%p61, %r109, 1;
	mov.f64 	%fd248, 0d0000000000000000;
	@%p61 bra 	$L__BB1_23;
	ld.param.u64 	%rd74, [ott_from_var_batch_f32_param_0];
	cvta.to.global.u64 	%rd47, %rd74;
	mul.wide.u32 	%rd48, %r140, 4;
	add.s64 	%rd49, %rd47, %rd48;
	ld.global.nc.f32 	%f7, [%rd49+32];
	ld.global.nc.f32 	%f8, [%rd49+36];
	abs.f32 	%f34, %f7;
	setp.equ.f32 	%p62, %f34, 0f7F800000;
	abs.f32 	%f35, %f8;
	setp.equ.f32 	%p63, %f35, 0f7F800000;
	or.pred  	%p64, %p62, %p63;
	mov.f64 	%fd248, 0d0000000000000000;
	@%p64 bra 	$L__BB1_22;
	sub.f32 	%f37, %f8, %f7;
	cvt.f64.f32 	%fd134, %f37;
	setp.lt.f64 	%p65, %fd134, 0d0000000000000000;
	selp.f64 	%fd135, 0d0000000000000000, %fd134, %p65;
	sub.f32 	%f38, %f7, %f8;
	cvt.f64.f32 	%fd136, %f38;
	setp.lt.f64 	%p66, %fd136, 0d0000000000000000;
	selp.f64 	%fd137, 0d0000000000000000, %fd136, %p66;
	mul.wide.s32 	%rd50, %r145, 8;
	add.s64 	%rd51, %rd2, %rd50;
	ld.local.f64 	%fd138, [%rd51];
	add.s64 	%rd52, %rd3, %rd50;
	ld.local.f64 	%fd139, [%rd52];
	st.local.f64 	[%rd51], %fd135;
	st.local.f64 	[%rd52], %fd137;
	add.s32 	%r33, %r145, 1;
	sub.f64 	%fd140, %fd135, %fd138;
	add.f64 	%fd209, %fd209, %fd140;
	sub.f64 	%fd141, %fd137, %fd139;
	add.f64 	%fd210, %fd210, %fd141;
	add.f64 	%fd47, %fd209, %fd210;
	setp.eq.f64 	%p67, %fd47, 0d0000000000000000;
	mov.f64 	%fd229, 0d0000000000000000;
	@%p67 bra 	$L__BB1_21;
	sub.f64 	%fd142, %fd209, %fd210;
	div.rn.f64 	%fd229, %fd142, %fd47;
$L__BB1_21:
	abs.f64 	%fd143, %fd229;
	mul.f64 	%fd144, %fd4, %fd143;
	cvt.f64.f32 	%fd145, %f8;
	mov.f64 	%fd146, 0d3FF0000000000000;
	sub.f64 	%fd147, %fd146, %fd144;
	mul.f64 	%fd148, %fd147, 0d0000000000000000;
	fma.rn.f64 	%fd248, %fd144, %fd145, %fd148;
	fma.rn.f64 	%fd150, %fd5, %fd248, %fd248;
	fma.rn.f64 	%fd151, %fd2, %fd248, %fd248;
	setp.gt.f64 	%p68, %fd248, %fd211;
	setp.gt.f64 	%p69, %fd150, %fd211;
	selp.f64 	%fd152, %fd150, %fd211, %p69;
	selp.f64 	%fd51, %fd152, %fd150, %p68;
	setp.lt.f64 	%p70, %fd248, %fd212;
	setp.lt.f64 	%p71, %fd151, %fd212;
	selp.f64 	%fd153, %fd151, %fd212, %p71;
	selp.f64 	%fd52, %fd153, %fd151, %p70;
	setp.eq.s32 	%p72, %r146, -1;
	setp.gt.f64 	%p73, %fd248, %fd212;
	setp.eq.s32 	%p74, %r146, 1;
	setp.lt.f64 	%p75, %fd248, %fd211;
	selp.b32 	%r110, -1, %r146, %p75;
	selp.b32 	%r111, %r110, %r146, %p74;
	selp.b32 	%r112, 1, %r111, %p73;
	selp.b32 	%r146, %r112, %r111, %p72;
	setp.eq.s32 	%p76, %r146, 1;
	selp.f64 	%fd154, %fd51, %fd52, %p76;
	setp.gt.f64 	%p77, %fd248, %fd154;
	selp.f64 	%fd155, %fd8, %fd3, %p77;
	mul.f64 	%fd156, %fd154, %fd155;
	cvt.rn.f32.f64 	%f39, %fd156;
	mul.wide.u32 	%rd53, %r140, 4;
	add.s64 	%rd54, %rd4, %rd53;
	st.global.f32 	[%rd54+36], %f39;
	mul.hi.s32 	%r113, %r33, 954437177;
	shr.u32 	%r114, %r113, 31;
	shr.s32 	%r115, %r113, 1;
	add.s32 	%r116, %r115, %r114;
	mul.lo.s32 	%r117, %r116, 9;
	sub.s32 	%r145, %r33, %r117;
	mov.f64 	%fd211, %fd51;
	mov.f64 	%fd212, %fd52;
$L__BB1_22:
	add.s32 	%r158, %r140, 10;
$L__BB1_23:
	add.s32 	%r118, %r60, -10;
	setp.eq.s32 	%p78, %r118, %r140;
	@%p78 bra 	$L__BB1_34;
	sub.s32 	%r162, %r158, %r60;
	add.s32 	%r161, %r158, -1;
$L__BB1_25:
	ld.param.u64 	%rd75, [ott_from_var_batch_f32_param_0];
	add.s32 	%r119, %r161, 1;
	cvta.to.global.u64 	%rd55, %rd75;
	mul.wide.u32 	%rd56, %r161, 4;
	add.s64 	%rd57, %rd55, %rd56;
	ld.global.nc.f32 	%f9, [%rd57];
	mul.wide.u32 	%rd58, %r119, 4;
	add.s64 	%rd59, %rd55, %rd58;
	ld.global.nc.f32 	%f10, [%rd59];
	abs.f32 	%f40, %f9;
	setp.equ.f32 	%p79, %f40, 0f7F800000;
	abs.f32 	%f41, %f10;
	setp.equ.f32 	%p80, %f41, 0f7F800000;
	or.pred  	%p81, %p79, %p80;
	@%p81 bra 	$L__BB1_29;
	sub.f32 	%f42, %f10, %f9;
	cvt.f64.f32 	%fd158, %f42;
	setp.lt.f64 	%p82, %fd158, 0d0000000000000000;
	selp.f64 	%fd159, 0d0000000000000000, %fd158, %p82;
	sub.f32 	%f43, %f9, %f10;
	cvt.f64.f32 	%fd160, %f43;
	setp.lt.f64 	%p83, %fd160, 0d0000000000000000;
	selp.f64 	%fd161, 0d0000000000000000, %fd160, %p83;
	mul.wide.s32 	%rd60, %r145, 8;
	add.s64 	%rd61, %rd2, %rd60;
	ld.local.f64 	%fd162, [%rd61];
	add.s64 	%rd62, %rd3, %rd60;
	ld.local.f64 	%fd163, [%rd62];
	st.local.f64 	[%rd61], %fd159;
	st.local.f64 	[%rd62], %fd161;
	add.s32 	%r48, %r145, 1;
	sub.f64 	%fd164, %fd159, %fd162;
	add.f64 	%fd209, %fd209, %fd164;
	sub.f64 	%fd165, %fd161, %fd163;
	add.f64 	%fd210, %fd210, %fd165;
	add.f64 	%fd70, %fd209, %fd210;
	setp.eq.f64 	%p84, %fd70, 0d0000000000000000;
	mov.f64 	%fd245, 0d0000000000000000;
	@%p84 bra 	$L__BB1_28;
	sub.f64 	%fd166, %fd209, %fd210;
	div.rn.f64 	%fd245, %fd166, %fd70;
$L__BB1_28:
	abs.f64 	%fd167, %fd245;
	mul.f64 	%fd168, %fd4, %fd167;
	cvt.f64.f32 	%fd169, %f10;
	mov.f64 	%fd170, 0d3FF0000000000000;
	sub.f64 	%fd171, %fd170, %fd168;
	mul.f64 	%fd172, %fd248, %fd171;
	fma.rn.f64 	%fd248, %fd168, %fd169, %fd172;
	fma.rn.f64 	%fd174, %fd5, %fd248, %fd248;
	fma.rn.f64 	%fd175, %fd2, %fd248, %fd248;
	setp.gt.f64 	%p85, %fd248, %fd211;
	setp.gt.f64 	%p86, %fd174, %fd211;
	selp.f64 	%fd176, %fd174, %fd211, %p86;
	selp.f64 	%fd74, %fd176, %fd174, %p85;
	setp.lt.f64 	%p87, %fd248, %fd212;
	setp.lt.f64 	%p88, %fd175, %fd212;
	selp.f64 	%fd177, %fd175, %fd212, %p88;
	selp.f64 	%fd75, %fd177, %fd175, %p87;
	setp.eq.s32 	%p89, %r146, -1;
	setp.gt.f64 	%p90, %fd248, %fd212;
	setp.eq.s32 	%p91, %r146, 1;
	setp.lt.f64 	%p92, %fd248, %fd211;
	selp.b32 	%r120, -1, %r146, %p92;
	selp.b32 	%r121, %r120, %r146, %p91;
	selp.b32 	%r122, 1, %r121, %p90;
	selp.b32 	%r146, %r122, %r121, %p89;
	setp.eq.s32 	%p93, %r146, 1;
	selp.f64 	%fd178, %fd74, %fd75, %p93;
	setp.gt.f64 	%p94, %fd248, %fd178;
	selp.f64 	%fd179, %fd8, %fd3, %p94;
	mul.f64 	%fd180, %fd178, %fd179;
	cvt.rn.f32.f64 	%f44, %fd180;
	add.s32 	%r123, %r161, 1;
	mul.wide.u32 	%rd63, %r123, 4;
	add.s64 	%rd64, %rd4, %rd63;
	st.global.f32 	[%rd64], %f44;
	mul.hi.s32 	%r124, %r48, 954437177;
	shr.u32 	%r125, %r124, 31;
	shr.s32 	%r126, %r124, 1;
	add.s32 	%r127, %r126, %r125;
	mul.lo.s32 	%r128, %r127, 9;
	sub.s32 	%r145, %r48, %r128;
	mov.f64 	%fd211, %fd74;
	mov.f64 	%fd212, %fd75;
$L__BB1_29:
	ld.param.u64 	%rd76, [ott_from_var_batch_f32_param_0];
	cvta.to.global.u64 	%rd65, %rd76;
	add.s32 	%r129, %r161, 1;
	mul.wide.u32 	%rd66, %r129, 4;
	add.s64 	%rd67, %rd65, %rd66;
	ld.global.nc.f32 	%f12, [%rd67+4];
	abs.f32 	%f45, %f12;
	setp.equ.f32 	%p96, %f45, 0f7F800000;
	or.pred  	%p97, %p80, %p96;
	@%p97 bra 	$L__BB1_33;
	sub.f32 	%f47, %f12, %f10;
	cvt.f64.f32 	%fd182, %f47;
	setp.lt.f64 	%p98, %fd182, 0d0000000000000000;
	selp.f64 	%fd183, 0d0000000000000000, %fd182, %p98;
	sub.f32 	%f48, %f10, %f12;
	cvt.f64.f32 	%fd184, %f48;
	setp.lt.f64 	%p99, %fd184, 0d0000000000000000;
	selp.f64 	%fd185, 0d0000000000000000, %fd184, %p99;
	mul.wide.s32 	%rd68, %r145, 8;
	add.s64 	%rd69, %rd2, %rd68;
	ld.local.f64 	%fd186, [%rd69];
	add.s64 	%rd70, %rd3, %rd68;
	ld.local.f64 	%fd187, [%rd70];
	st.local.f64 	[%rd69], %fd183;
	st.local.f64 	[%rd70], %fd185;
	add.s32 	%r53, %r145, 1;
	sub.f64 	%fd188, %fd183, %fd186;
	add.f64 	%fd209, %fd209, %fd188;
	sub.f64 	%fd189, %fd185, %fd187;
	add.f64 	%fd210, %fd210, %fd189;
	add.f64 	%fd83, %fd209, %fd210;
	setp.eq.f64 	%p100, %fd83, 0d0000000000000000;
	mov.f64 	%fd251, 0d0000000000000000;
	@%p100 bra 	$L__BB1_32;
	sub.f64 	%fd190, %fd209, %fd210;
	div.rn.f64 	%fd251, %fd190, %fd83;
$L__BB1_32:
	abs.f64 	%fd191, %fd251;
	mul.f64 	%fd192, %fd4, %fd191;
	cvt.f64.f32 	%fd193, %f12;
	mov.f64 	%fd194, 0d3FF0000000000000;
	sub.f64 	%fd195, %fd194, %fd192;
	mul.f64 	%fd196, %fd248, %fd195;
	fma.rn.f64 	%fd248, %fd192, %fd193, %fd196;
	fma.rn.f64 	%fd198, %fd5, %fd248, %fd248;
	fma.rn.f64 	%fd199, %fd2, %fd248, %fd248;
	setp.gt.f64 	%p101, %fd248, %fd211;
	setp.gt.f64 	%p102, %fd198, %fd211;
	selp.f64 	%fd200, %fd198, %fd211, %p102;
	selp.f64 	%fd87, %fd200, %fd198, %p101;
	setp.lt.f64 	%p103, %fd248, %fd212;
	setp.lt.f64 	%p104, %fd199, %fd212;
	selp.f64 	%fd201, %fd199, %fd212, %p104;
	selp.f64 	%fd88, %fd201, %fd199, %p103;
	setp.eq.s32 	%p105, %r146, -1;
	setp.gt.f64 	%p106, %fd248, %fd212;
	setp.eq.s32 	%p107, %r146, 1;
	setp.lt.f64 	%p108, %fd248, %fd211;
	selp.b32 	%r130, -1, %r146, %p108;
	selp.b32 	%r131, %r130, %r146, %p107;
	selp.b32 	%r132, 1, %r131, %p106;
	selp.b32 	%r146, %r132, %r131, %p105;
	setp.eq.s32 	%p109, %r146, 1;
	selp.f64 	%fd202, %fd87, %fd88, %p109;
	setp.gt.f64 	%p110, %fd248, %fd202;
	selp.f64 	%fd203, %fd8, %fd3, %p110;
	mul.f64 	%fd204, %fd202, %fd203;
	cvt.rn.f32.f64 	%f49, %fd204;
	add.s32 	%r133, %r161, 1;
	mul.wide.u32 	%rd71, %r133, 4;
	add.s64 	%rd72, %rd4, %rd71;
	st.global.f32 	[%rd72+4], %f49;
	mul.hi.s32 	%r134, %r53, 954437177;
	shr.u32 	%r135, %r134, 31;
	shr.s32 	%r136, %r134, 1;
	add.s32 	%r137, %r136, %r135;
	mul.lo.s32 	%r138, %r137, 9;
	sub.s32 	%r145, %r53, %r138;
	mov.f64 	%fd211, %fd87;
	mov.f64 	%fd212, %fd88;
$L__BB1_33:
	add.s32 	%r162, %r162, 2;
	add.s32 	%r161, %r161, 2;
	setp.ne.s32 	%p111, %r162, 0;
	@%p111 bra 	$L__BB1_25;
$L__BB1_34:
	ret;

}
	// .globl	ott_many_series_one_param_f32
.visible .entry ott_many_series_one_param_f32(
	.param .u64 .ptr .align 1 ott_many_series_one_param_f32_param_0,
	.param .u32 ott_many_series_one_param_f32_param_1,
	.param .u32 ott_many_series_one_param_f32_param_2,
	.param .f32 ott_many_series_one_param_f32_param_3,
	.param .u64 .ptr .align 1 ott_many_series_one_param_f32_param_4
)
{
	.reg .pred 	%p<69>;
	.reg .b16 	%rs<6>;
	.reg .b32 	%r<85>;
	.reg .b32 	%f<20>;
	.reg .b64 	%rd<68>;
	.reg .b64 	%fd<98>;

	ld.param.u64 	%rd13, [ott_many_series_one_param_f32_param_0];
	ld.param.u32 	%r32, [ott_many_series_one_param_f32_param_1];
	ld.param.u32 	%r33, [ott_many_series_one_param_f32_param_2];
	ld.param.f32 	%f7, [ott_many_series_one_param_f32_param_3];
	ld.param.u64 	%rd14, [ott_many_series_one_param_f32_param_4];
	cvta.to.global.u64 	%rd1, %rd14;
	cvta.to.global.u64 	%rd2, %rd13;
	mov.u32 	%r1, %ctaid.x;
	setp.ge.s32 	%p1, %r1, %r32;
	mov.u32 	%r34, %tid.x;
	setp.ne.s32 	%p2, %r34, 0;
	or.pred  	%p3, %p2, %p1;
	setp.lt.s32 	%p4, %r33, 1;
	or.pred  	%p5, %p3, %p4;
	@%p5 bra 	$L__BB2_22;
	cvt.f64.f32 	%fd33, %f7;
	mul.f64 	%fd1, %fd33, 0d3F847AE147AE147B;
	fma.rn.f64 	%fd2, %fd33, 0dBF747AE147AE147B, 0d3FF0000000000000;
	cvt.u64.u32 	%rd3, %r32;
	cvt.u64.u32 	%rd4, %r1;
	cvt.u16.u32 	%rs4, %r33;
	add.s16 	%rs5, %rs4, 3;
	add.s32 	%r71, %r33, -1;
	mov.b32 	%r72, 0;
$L__BB2_2:
	cvt.u64.u32 	%rd15, %r72;
	mad.lo.s64 	%rd5, %rd15, %rd3, %rd4;
	shl.b64 	%rd16, %rd5, 2;
	add.s64 	%rd17, %rd2, %rd16;
	ld.global.nc.f32 	%f1, [%rd17];
	abs.f32 	%f8, %f1;
	setp.ne.f32 	%p6, %f8, 0f7F800000;
	@%p6 bra 	$L__BB2_4;
	add.s32 	%r72, %r72, 1;
	setp.eq.s32 	%p68, %r72, %r33;
	add.s16 	%rs5, %rs5, 3;
	add.s32 	%r71, %r71, -1;
	@%p68 bra 	$L__BB2_22;
	bra.uni 	$L__BB2_2;
$L__BB2_4:
	cvt.f64.f32 	%fd34, %f1;
	neg.f64 	%fd3, %fd1;
	fma.rn.f64 	%fd84, %fd3, %fd34, %fd34;
	fma.rn.f64 	%fd85, %fd1, %fd34, %fd34;
	setp.lt.f64 	%p7, %fd84, %fd34;
	add.f64 	%fd6, %fd1, %fd2;
	selp.f64 	%fd35, %fd6, %fd2, %p7;
	mul.f64 	%fd36, %fd84, %fd35;
	cvt.rn.f32.f64 	%f9, %fd36;
	add.s64 	%rd19, %rd1, %rd16;
	st.global.f32 	[%rd19], %f9;
	add.s32 	%r80, %r72, 1;
	setp.ge.s32 	%p8, %r80, %r33;
	@%p8 bra 	$L__BB2_22;
	not.b32 	%r37, %r72;
	add.s32 	%r8, %r33, %r37;
	sub.s32 	%r38, %r33, %r72;
	add.s32 	%r39, %r38, -2;
	setp.lt.u32 	%p9, %r39, 3;
	mov.b32 	%r76, 1;
	@%p9 bra 	$L__BB2_17;
	and.b32  	%r41, %r71, -4;
	neg.s32 	%r73, %r41;
	mov.b32 	%r76, 1;
	shl.b64 	%rd27, %rd3, 2;
$L__BB2_7:
	ld.param.u64 	%rd64, [ott_many_series_one_param_f32_param_0];
	add.s32 	%r42, %r72, 1;
	cvt.u64.u32 	%rd20, %r42;
	mov.u32 	%r43, %ctaid.x;
	cvt.u64.u32 	%rd21, %r43;
	mad.lo.s64 	%rd6, %rd20, %rd3, %rd21;
	cvta.to.global.u64 	%rd22, %rd64;
	shl.b64 	%rd23, %rd6, 2;
	add.s64 	%rd24, %rd22, %rd23;
	ld.global.nc.f32 	%f2, [%rd24];
	abs.f32 	%f10, %f2;
	setp.equ.f32 	%p10, %f10, 0f7F800000;
	@%p10 bra 	$L__BB2_9;
	cvt.f64.f32 	%fd37, %f2;
	fma.rn.f64 	%fd39, %fd3, %fd37, %fd37;
	fma.rn.f64 	%fd40, %fd1, %fd37, %fd37;
	setp.lt.f64 	%p11, %fd84, %fd37;
	setp.leu.f64 	%p12, %fd39, %fd84;
	selp.f64 	%fd41, %fd84, %fd39, %p12;
	selp.f64 	%fd9, %fd41, %fd39, %p11;
	setp.gt.f64 	%p13, %fd85, %fd37;
	setp.geu.f64 	%p14, %fd40, %fd85;
	selp.f64 	%fd42, %fd85, %fd40, %p14;
	selp.f64 	%fd10, %fd42, %fd40, %p13;
	setp.eq.s32 	%p15, %r76, -1;
	setp.lt.f64 	%p16, %fd85, %fd37;
	setp.eq.s32 	%p17, %r76, 1;
	setp.gt.f64 	%p18, %fd84, %fd37;
	selp.b32 	%r44, -1, %r76, %p18;
	selp.b32 	%r45, %r44, %r76, %p17;
	selp.b32 	%r46, 1, %r45, %p16;
	selp.b32 	%r76, %r46, %r45, %p15;
	setp.eq.s32 	%p19, %r76, 1;
	selp.f64 	%fd43, %fd9, %fd10, %p19;
	setp.lt.f64 	%p20, %fd43, %fd37;
	selp.f64 	%fd44, %fd6, %fd2, %p20;
	mul.f64 	%fd45, %fd43, %fd44;
	cvt.rn.f32.f64 	%f11, %fd45;
	add.s64 	%rd26, %rd1, %rd23;
	st.global.f32 	[%rd26], %f11;
	mov.f64 	%fd84, %fd9;
	mov.f64 	%fd85, %fd10;
$L__BB2_9:
	ld.param.u64 	%rd65, [ott_many_series_one_param_f32_param_0];
	cvta.to.global.u64 	%rd28, %rd65;
	add.s32 	%r47, %r72, 1;
	cvt.u64.u32 	%rd29, %r47;
	mov.u32 	%r48, %ctaid.x;
	cvt.u64.u32 	%rd30, %r48;
	mad.lo.s64 	%rd31, %rd29, %rd3, %rd30;
	shl.b64 	%rd32, %rd31, 2;
	add.s64 	%rd33, %rd28, %rd32;
	add.s64 	%rd7, %rd33, %rd27;
	ld.global.nc.f32 	%f3, [%rd7];
	abs.f32 	%f12, %f3;
	setp.equ.f32 	%p21, %f12, 0f7F800000;
	@%p21 bra 	$L__BB2_11;
	cvt.f64.f32 	%fd46, %f3;
	fma.rn.f64 	%fd48, %fd3, %fd46, %fd46;
	fma.rn.f64 	%fd49, %fd1, %fd46, %fd46;
	setp.lt.f64 	%p22, %fd84, %fd46;
	setp.leu.f64 	%p23, %fd48, %fd84;
	selp.f64 	%fd50, %fd84, %fd48, %p23;
	selp.f64 	%fd13, %fd50, %fd48, %p22;
	setp.gt.f64 	%p24, %fd85, %fd46;
	setp.geu.f64 	%p25, %fd49, %fd85;
	selp.f64 	%fd51, %fd85, %fd49, %p25;
	selp.f64 	%fd14, %fd51, %fd49, %p24;
	setp.eq.s32 	%p26, %r76, -1;
	setp.lt.f64 	%p27, %fd85, %fd46;
	setp.eq.s32 	%p28, %r76, 1;
	setp.gt.f64 	%p29, %fd84, %fd46;
	selp.b32 	%r49, -1, %r76, %p29;
	selp.b32 	%r50, %r49, %r76, %p28;
	selp.b32 	%r51, 1, %r50, %p27;
	selp.b32 	%r76, %r51, %r50, %p26;
	setp.eq.s32 	%p30, %r76, 1;
	selp.f64 	%fd52, %fd13, %fd14, %p30;
	setp.lt.f64 	%p31, %fd52, %fd46;
	selp.f64 	%fd53, %fd6, %fd2, %p31;
	mul.f64 	%fd54, %fd52, %fd53;
	cvt.rn.f32.f64 	%f13, %fd54;
	add.s32 	%r52, %r72, 1;
	cvt.u64.u32 	%rd34, %r52;
	mov.u32 	%r53, %ctaid.x;
	cvt.u64.u32 	%rd35, %r53;
	mad.lo.s64 	%rd36, %rd34, %rd3, %rd35;
	add.s64 	%rd37, %rd36, %rd3;
	shl.b64 	%rd38, %rd37, 2;
	add.s64 	%rd39, %rd1, %rd38;
	st.global.f32 	[%rd39], %f13;
	mov.f64 	%fd84, %fd13;
	mov.f64 	%fd85, %fd14;
$L__BB2_11:
	add.s64 	%rd8, %rd7, %rd27;
	ld.global.nc.f32 	%f4, [%rd8];
	abs.f32 	%f14, %f4;
	setp.equ.f32 	%p32, %f14, 0f7F800000;
	@%p32 bra 	$L__BB2_13;
	cvt.f64.f32 	%fd55, %f4;
	fma.rn.f64 	%fd57, %fd3, %fd55, %fd55;
	fma.rn.f64 	%fd58, %fd1, %fd55, %fd55;
	setp.lt.f64 	%p33, %fd84, %fd55;
	setp.leu.f64 	%p34, %fd57, %fd84;
	selp.f64 	%fd59, %fd84, %fd57, %p34;
	selp.f64 	%fd17, %fd59, %fd57, %p33;
	setp.gt.f64 	%p35, %fd85, %fd55;
	setp.geu.f64 	%p36, %fd58, %fd85;
	selp.f64 	%fd60, %fd85, %fd58, %p36;
	selp.f64 	%fd18, %fd60, %fd58, %p35;
	setp.eq.s32 	%p37, %r76, -1;
	setp.lt.f64 	%p38, %fd85, %fd55;
	setp.eq.s32 	%p39, %r76, 1;
	setp.gt.f64 	%p40, %fd84, %fd55;
	selp.b32 	%r54, -1, %r76, %p40;
	selp.b32 	%r55, %r54, %r76, %p39;
	selp.b32 	%r56, 1, %r55, %p38;
	selp.b32 	%r76, %r56, %r55, %p37;
	setp.eq.s32 	%p41, %r76, 1;
	selp.f64 	%fd61, %fd17, %fd18, %p41;
	setp.lt.f64 	%p42, %fd61, %fd55;
	selp.f64 	%fd62, %fd6, %fd2, %p42;
	mul.f64 	%fd63, %fd61, %fd62;
	cvt.rn.f32.f64 	%f15, %fd63;
	add.s32 	%r57, %r72, 1;
	cvt.u64.u32 	%rd41, %r57;
	mov.u32 	%r58, %ctaid.x;
	cvt.u64.u32 	%rd42, %r58;
	mad.lo.s64 	%rd43, %rd41, %rd3, %rd42;
	add.s64 	%rd44, %rd43, %rd3;
	add.s64 	%rd45, %rd44, %rd3;
	shl.b64 	%rd46, %rd45, 2;
	add.s64 	%rd47, %rd1, %rd46;
	st.global.f32 	[%rd47], %f15;
	mov.f64 	%fd84, %fd17;
	mov.f64 	%fd85, %fd18;
$L__BB2_13:
	add.s64 	%rd49, %rd8, %rd27;
	ld.global.nc.f32 	%f5, [%rd49];
	abs.f32 	%f16, %f5;
	setp.equ.f32 	%p43, %f16, 0f7F800000;
	@%p43 bra 	$L__BB2_15;
	cvt.f64.f32 	%fd64, %f5;
	fma.rn.f64 	%fd66, %fd3, %fd64, %fd64;
	fma.rn.f64 	%fd67, %fd1, %fd64, %fd64;
	setp.lt.f64 	%p44, %fd84, %fd64;
	setp.leu.f64 	%p45, %fd66, %fd84;
	selp.f64 	%fd68, %fd84, %fd66, %p45;
	selp.f64 	%fd21, %fd68, %fd66, %p44;
	setp.gt.f64 	%p46, %fd85, %fd64;
	setp.geu.f64 	%p47, %fd67, %fd85;
	selp.f64 	%fd69, %fd85, %fd67, %p47;
	selp.f64 	%fd22, %fd69, %fd67, %p46;
	setp.eq.s32 	%p48, %r76, -1;
	setp.lt.f64 	%p49, %fd85, %fd64;
	setp.eq.s32 	%p50, %r76, 1;
	setp.gt.f64 	%p51, %fd84, %fd64;
	selp.b32 	%r59, -1, %r76, %p51;
	selp.b32 	%r60, %r59, %r76, %p50;
	selp.b32 	%r61, 1, %r60, %p49;
	selp.b32 	%r76, %r61, %r60, %p48;
	setp.eq.s32 	%p52, %r76, 1;
	selp.f64 	%fd70, %fd21, %fd22, %p52;
	setp.lt.f64 	%p53, %fd70, %fd64;
	selp.f64 	%fd71, %fd6, %fd2, %p53;
	mul.f64 	%fd72, %fd70, %fd71;
	cvt.rn.f32.f64 	%f17, %fd72;
	add.s32 	%r62, %r72, 1;
	cvt.u64.u32 	%rd50, %r62;
	mov.u32 	%r63, %ctaid.x;
	cvt.u64.u32 	%rd51, %r63;
	mad.lo.s64 	%rd52, %rd50, %rd3, %rd51;
	add.s64 	%rd53, %rd52, %rd3;
	add.s64 	%rd54, %rd53, %rd3;
	add.s64 	%rd55, %rd54, %rd3;
	shl.b64 	%rd56, %rd55, 2;
	add.s64 	%rd57, %rd1, %rd56;
	st.global.f32 	[%rd57], %f17;
	mov.f64 	%fd84, %fd21;
	mov.f64 	%fd85, %fd22;
$L__BB2_15:
	add.s32 	%r72, %r72, 4;
	add.s32 	%r73, %r73, 4;
	setp.ne.s32 	%p54, %r73, 0;
	@%p54 bra 	$L__BB2_7;
	add.s32 	%r80, %r72, 1;
$L__BB2_17:
	and.b32  	%r64, %r8, 3;
	setp.eq.s32 	%p55, %r64, 0;
	@%p55 bra 	$L__BB2_22;
	cvt.u64.u32 	%rd58, %r80;
	mov.u32 	%r65, %ctaid.x;
	cvt.u64.u32 	%rd59, %r65;
	mad.lo.s64 	%rd60, %rd58, %rd3, %rd59;
	shl.b64 	%rd67, %rd60, 2;
	shl.b64 	%rd10, %rd3, 2;
	cvt.u32.u16 	%r66, %rs5;
	and.b32  	%r67, %r66, 3;
	neg.s32 	%r82, %r67;
$L__BB2_19:
	.pragma "nounroll";
	ld.param.u64 	%rd66, [ott_many_series_one_param_f32_param_0];
	cvta.to.global.u64 	%rd61, %rd66;
	add.s64 	%rd62, %rd61, %rd67;
	ld.global.nc.f32 	%f6, [%rd62];
	abs.f32 	%f18, %f6;
	setp.equ.f32 	%p56, %f18, 0f7F800000;
	@%p56 bra 	$L__BB2_21;
	cvt.f64.f32 	%fd73, %f6;
	fma.rn.f64 	%fd75, %fd3, %fd73, %fd73;
	fma.rn.f64 	%fd76, %fd1, %fd73, %fd73;
	setp.lt.f64 	%p57, %fd84, %fd73;
	setp.leu.f64 	%p58, %fd75, %fd84;
	selp.f64 	%fd77, %fd84, %fd75, %p58;
	selp.f64 	%fd29, %fd77, %fd75, %p57;
	setp.gt.f64 	%p59, %fd85, %fd73;
	setp.geu.f64 	%p60, %fd76, %fd85;
	selp.f64 	%fd78, %fd85, %fd76, %p60;
	selp.f64 	%fd30, %fd78, %fd76, %p59;
	setp.eq.s32 	%p61, %r76, -1;
	setp.lt.f64 	%p62, %fd85, %fd73;
	setp.eq.s32 	%p63, %r76, 1;
	setp.gt.f64 	%p64, %fd84, %fd73;
	selp.b32 	%r68, -1, %r76, %p64;
	selp.b32 	%r69, %r68, %r76, %p63;
	selp.b32 	%r70, 1, %r69, %p62;
	selp.b32 	%r76, %r70, %r69, %p61;
	setp.eq.s32 	%p65, %r76, 1;
	selp.f64 	%fd79, %fd29, %fd30, %p65;
	setp.lt.f64 	%p66, %fd79, %fd73;
	selp.f64 	%fd80, %fd6, %fd2, %p66;
	mul.f64 	%fd81, %fd79, %fd80;
	cvt.rn.f32.f64 	%f19, %fd81;
	add.s64 	%rd63, %rd1, %rd67;
	st.global.f32 	[%rd63], %f19;
	mov.f64 	%fd84, %fd29;
	mov.f64 	%fd85, %fd30;
$L__BB2_21:
	add.s64 	%rd67, %rd67, %rd10;
	add.s32 	%r82, %r82, 1;
	setp.ne.s32 	%p67, %r82, 0;
	@%p67 bra 	$L__BB2_19;
$L__BB2_22:
	ret;

}
	// .globl	ott_from_var_many_series_one_param_f32
.visible .entry ott_from_var_many_series_one_param_f32(
	.param .u64 .ptr .align 1 ott_from_var_many_series_one_param_f32_param_0,
	.param .u32 ott_from_var_many_series_one_param_f32_param_1,
	.param .u32 ott_from_var_many_series_one_param_f32_param_2,
	.param .u32 ott_from_var_many_series_one_param_f32_param_3,
	.param .f32 ott_from_var_many_series_one_param_f32_param_4,
	.param .u64 .ptr .align 1 ott_from_var_many_series_one_param_f32_param_5
)
{
	.local .align 8 .b8 	__local_depot3[144];
	.reg .b64 	%SP;
	.reg .b64 	%SPL;
	.reg .pred 	%p<111>;
	.reg .b32 	%r<176>;
	.reg .b32 	%f<52>;
	.reg .b64 	%rd<120>;
	.reg .b64 	%fd<256>;

	mov.u64 	%SPL, __local_depot3;
	ld.param.u64 	%rd10, [ott_from_var_many_series_one_param_f32_param_0];
	ld.param.u32 	%r60, [ott_from_var_many_series_one_param_f32_param_1];
	ld.param.u32 	%r61, [ott_from_var_many_series_one_param_f32_param_2];
	ld.param.u32 	%r62, [ott_from_var_many_series_one_param_f32_param_3];
	ld.param.f32 	%f12, [ott_from_var_many_series_one_param_f32_param_4];
	ld.param.u64 	%rd11, [ott_from_var_many_series_one_param_f32_param_5];
	cvta.to.global.u64 	%rd1, %rd11;
	cvta.to.global.u64 	%rd2, %rd10;
	add.u64 	%rd3, %SPL, 0;
	add.u64 	%rd4, %SPL, 72;
	mov.u32 	%r1, %ctaid.x;
	setp.ge.s32 	%p1, %r1, %r60;
	mov.u32 	%r63, %tid.x;
	setp.ne.s32 	%p2, %r63, 0;
	or.pred  	%p3, %p2, %p1;
	@%p3 bra 	$L__BB3_34;
	cvt.f64.f32 	%fd93, %f12;
	mul.f64 	%fd1, %fd93, 0d3F847AE147AE147B;
	fma.rn.f64 	%fd2, %fd93, 0dBF747AE147AE147B, 0d3FF0000000000000;
	cvt.rn.f64.s32 	%fd94, %r62;
	add.f64 	%fd95, %fd94, 0d3FF0000000000000;
	mov.f64 	%fd96, 0d4000000000000000;
	div.rn.f64 	%fd3, %fd96, %fd95;
	setp.lt.s32 	%p4, %r61, 1;
	@%p4 bra 	$L__BB3_34;
	cvt.u64.u32 	%rd5, %r60;
	cvt.u64.u32 	%rd6, %r1;
	mov.b32 	%r146, 0;
	mov.u32 	%r147, %r146;
$L__BB3_3:
	cvt.u64.u32 	%rd14, %r147;
	mad.lo.s64 	%rd7, %rd14, %rd5, %rd6;
	shl.b64 	%rd15, %rd7, 2;
	add.s64 	%rd16, %rd2, %rd15;
	ld.global.nc.f32 	%f13, [%rd16];
	abs.f32 	%f14, %f13;
	setp.ne.f32 	%p5, %f14, 0f7F800000;
	@%p5 bra 	$L__BB3_5;
	add.s32 	%r147, %r147, 1;
	setp.eq.s32 	%p110, %r147, %r61;
	add.s32 	%r146, %r146, -1;
	@%p110 bra 	$L__BB3_34;
	bra.uni 	$L__BB3_3;
$L__BB3_5:
	mov.b64 	%rd17, 0;
	st.local.u64 	[%rd3], %rd17;
	st.local.u64 	[%rd4], %rd17;
	st.local.u64 	[%rd3+8], %rd17;
	st.local.u64 	[%rd4+8], %rd17;
	st.local.u64 	[%rd3+16], %rd17;
	st.local.u64 	[%rd4+16], %rd17;
	st.local.u64 	[%rd3+24], %rd17;
	st.local.u64 	[%rd4+24], %rd17;
	st.local.u64 	[%rd3+32], %rd17;
	st.local.u64 	[%rd4+32], %rd17;
	st.local.u64 	[%rd3+40], %rd17;
	st.local.u64 	[%rd4+40], %rd17;
	st.local.u64 	[%rd3+48], %rd17;
	st.local.u64 	[%rd4+48], %rd17;
	st.local.u64 	[%rd3+56], %rd17;
	st.local.u64 	[%rd4+56], %rd17;
	st.local.u64 	[%rd3+64], %rd17;
	st.local.u64 	[%rd4+64], %rd17;
	neg.f64 	%fd4, %fd1;
	fma.rn.f64 	%fd5, %fd1, 0d8000000000000000, 0d0000000000000000;
	fma.rn.f64 	%fd6, %fd1, 0d0000000000000000, 0d0000000000000000;
	setp.lt.f64 	%p6, %fd5, 0d0000000000000000;
	add.f64 	%fd7, %fd1, %fd2;
	selp.f64 	%fd98, %fd7, %fd2, %p6;
	mul.f64 	%fd99, %fd5, %fd98;
	cvt.rn.f32.f64 	%f15, %fd99;
	add.s64 	%rd19, %rd1, %rd15;
	st.global.f32 	[%rd19], %f15;
	add.s32 	%r67, %r147, 8;
	setp.lt.s32 	%p7, %r67, %r61;
	add.s32 	%r68, %r61, -1;
	selp.b32 	%r6, %r67, %r68, %p7;
	setp.le.s32 	%p8, %r6, %r147;
	mov.b32 	%r153, 1;
	mov.b32 	%r152, 0;
	mov.f64 	%fd208, 0d0000000000000000;
	mov.f64 	%fd209, %fd208;
	mov.f64 	%fd210, %fd5;
	mov.f64 	%fd211, %fd6;
	@%p8 bra 	$L__BB3_16;
	add.s32 	%r72, %r147, 1;
	setp.eq.s32 	%p9, %r6, %r72;
	mov.f64 	%fd209, 0d0000000000000000;
	mov.b32 	%r152, 0;
	mov.b32 	%r153, 1;
	mov.u32 	%r158, %r147;
	mov.f64 	%fd211, %fd6;
	mov.f64 	%fd210, %fd5;
	mov.f64 	%fd208, %fd209;
	@%p9 bra 	$L__BB3_13;
	add.s32 	%r75, %r6, %r146;
	and.b32  	%r76, %r75, -2;
	neg.s32 	%r148, %r76;
	mov.f64 	%fd209, 0d0000000000000000;
	mov.b32 	%r152, 0;
	mov.b32 	%r153, 1;
	shl.b64 	%rd26, %rd5, 2;
	mov.u32 	%r158, %r147;
	mov.f64 	%fd211, %fd6;
	mov.f64 	%fd210, %fd5;
$L__BB3_8:
	ld.param.u64 	%rd115, [ott_from_var_many_series_one_param_f32_param_0];
	cvt.u64.u32 	%rd20, %r158;
	mov.u32 	%r77, %ctaid.x;
	cvt.u64.u32 	%rd21, %r77;
	mad.lo.s64 	%rd22, %rd20, %rd5, %rd21;
	cvta.to.global.u64 	%rd23, %rd115;
	shl.b64 	%rd24, %rd22, 2;
	add.s64 	%rd25, %rd23, %rd24;
	ld.global.nc.f32 	%f1, [%rd25];
	add.s64 	%rd8, %rd25, %rd26;
	ld.global.nc.f32 	%f2, [%rd8];
	abs.f32 	%f16, %f1;
	setp.equ.f32 	%p10, %f16, 0f7F800000;
	abs.f32 	%f17, %f2;
	setp.equ.f32 	%p11, %f17, 0f7F800000;
	or.pred  	%p12, %p10, %p11;
	@%p12 bra 	$L__BB3_10;
	sub.f32 	%f19, %f2, %f1;
	cvt.f64.f32 	%fd103, %f19;
	setp.lt.f64 	%p13, %fd103, 0d0000000000000000;
	selp.f64 	%fd104, 0d0000000000000000, %fd103, %p13;
	sub.f32 	%f20, %f1, %f2;
	cvt.f64.f32 	%fd105, %f20;
	setp.lt.f64 	%p14, %fd105, 0d0000000000000000;
	selp.f64 	%fd106, 0d0000000000000000, %fd105, %p14;
	mul.wide.s32 	%rd27, %r152, 8;
	add.s64 	%rd28, %rd3, %rd27;
	st.local.f64 	[%rd28], %fd104;
	add.f64 	%fd208, %fd208, %fd104;
	add.s64 	%rd29, %rd4, %rd27;
	st.local.f64 	[%rd29], %fd106;
	add.f64 	%fd209, %fd209, %fd106;
	add.s32 	%r78, %r152, 1;
	mul.hi.s32 	%r79, %r78, 954437177;
	shr.u32 	%r80, %r79, 31;
	shr.s32 	%r81, %r79, 1;
	add.s32 	%r82, %r81, %r80;
	mul.lo.s32 	%r83, %r82, 9;
	sub.s32 	%r152, %r78, %r83;
	setp.lt.f64 	%p15, %fd210, 0d0000000000000000;
	setp.leu.f64 	%p16, %fd5, %fd210;
	selp.f64 	%fd107, %fd210, %fd5, %p15;
	selp.f64 	%fd14, %fd107, %fd5, %p16;
	setp.gt.f64 	%p17, %fd211, 0d0000000000000000;
	setp.geu.f64 	%p18, %fd6, %fd211;
	selp.f64 	%fd108, %fd211, %fd6, %p17;
	selp.f64 	%fd15, %fd108, %fd6, %p18;
	setp.eq.s32 	%p19, %r153, -1;
	setp.lt.f64 	%p20, %fd211, 0d0000000000000000;
	setp.eq.s32 	%p21, %r153, 1;
	setp.gt.f64 	%p22, %fd210, 0d0000000000000000;
	selp.b32 	%r84, -1, %r153, %p22;
	selp.b32 	%r85, %r84, %r153, %p21;
	selp.b32 	%r86, 1, %r85, %p20;
	selp.b32 	%r153, %r86, %r85, %p19;
	setp.eq.s32 	%p23, %r153, 1;
	selp.f64 	%fd109, %fd14, %fd15, %p23;
	setp.lt.f64 	%p24, %fd109, 0d0000000000000000;
	selp.f64 	%fd110, %fd7, %fd2, %p24;
	mul.f64 	%fd111, %fd109, %fd110;
	cvt.rn.f32.f64 	%f21, %fd111;
	cvt.u64.u32 	%rd30, %r158;
	mov.u32 	%r87, %ctaid.x;
	cvt.u64.u32 	%rd31, %r87;
	mad.lo.s64 	%rd32, %rd30, %rd5, %rd31;
	add.s64 	%rd33, %rd32, %rd5;
	shl.b64 	%rd34, %rd33, 2;
	add.s64 	%rd35, %rd1, %rd34;
	st.global.f32 	[%rd35], %f21;
	mov.f64 	%fd210, %fd14;
	mov.f64 	%fd211, %fd15;
$L__BB3_10:
	abs.f32 	%f22, %f2;
	setp.equ.f32 	%p25, %f22, 0f7F800000;
	add.s64 	%rd37, %rd8, %rd26;
	ld.global.nc.f32 	%f3, [%rd37];
	abs.f32 	%f23, %f3;
	setp.equ.f32 	%p26, %f23, 0f7F800000;
	or.pred  	%p27, %p25, %p26;
	@%p27 bra 	$L__BB3_12;
	sub.f32 	%f25, %f3, %f2;
	cvt.f64.f32 	%fd112, %f25;
	setp.lt.f64 	%p28, %fd112, 0d0000000000000000;
	selp.f64 	%fd113, 0d0000000000000000, %fd112, %p28;
	sub.f32 	%f26, %f2, %f3;
	cvt.f64.f32 	%fd114, %f26;
	setp.lt.f64 	%p29, %fd114, 0d0000000000000000;
	selp.f64 	%fd115, 0d0000000000000000, %fd114, %p29;
	mul.wide.s32 	%rd38, %r152, 8;
	add.s64 	%rd39, %rd3, %rd38;
	st.local.f64 	[%rd39], %fd113;
	add.f64 	%fd208, %fd208, %fd113;
	add.s64 	%rd40, %rd4, %rd38;
	st.local.f64 	[%rd40], %fd115;
	add.f64 	%fd209, %fd209, %fd115;
	add.s32 	%r88, %r152, 1;
	mul.hi.s32 	%r89, %r88, 954437177;
	shr.u32 	%r90, %r89, 31;
	shr.s32 	%r91, %r89, 1;
	add.s32 	%r92, %r91, %r90;
	mul.lo.s32 	%r93, %r92, 9;
	sub.s32 	%r152, %r88, %r93;
	setp.lt.f64 	%p30, %fd210, 0d0000000000000000;
	setp.leu.f64 	%p31, %fd5, %fd210;
	selp.f64 	%fd116, %fd210, %fd5, %p30;
	selp.f64 	%fd22, %fd116, %fd5, %p31;
	setp.gt.f64 	%p32, %fd211, 0d0000000000000000;
	setp.geu.f64 	%p33, %fd6, %fd211;
	selp.f64 	%fd117, %fd211, %fd6, %p32;
	selp.f64 	%fd23, %fd117, %fd6, %p33;
	setp.eq.s32 	%p34, %r153, -1;
	setp.lt.f64 	%p35, %fd211, 0d0000000000000000;
	setp.eq.s32 	%p36, %r153, 1;
	setp.gt.f64 	%p37, %fd210, 0d0000000000000000;
	selp.b32 	%r94, -1, %r153, %p37;
	selp.b32 	%r95, %r94, %r153, %p36;
	selp.b32 	%r96, 1, %r95, %p35;
	selp.b32 	%r153, %r96, %r95, %p34;
	setp.eq.s32 	%p38, %r153, 1;
	selp.f64 	%fd118, %fd22, %fd23, %p38;
	setp.lt.f64 	%p39, %fd118, 0d0000000000000000;
	selp.f64 	%fd119, %fd7, %fd2, %p39;
	mul.f64 	%fd120, %fd118, %fd119;
	cvt.rn.f32.f64 	%f27, %fd120;
	cvt.u64.u32 	%rd41, %r158;
	mov.u32 	%r97, %ctaid.x;
	cvt.u64.u32 	%rd42, %r97;
	mad.lo.s64 	%rd43, %rd41, %rd5, %rd42;
	add.s64 	%rd44, %rd43, %rd5;
	add.s64 	%rd45, %rd44, %rd5;
	shl.b64 	%rd46, %rd45, 2;
	add.s64 	%rd47, %rd1, %rd46;
	st.global.f32 	[%rd47], %f27;
	mov.f64 	%fd210, %fd22;
	mov.f64 	%fd211, %fd23;
$L__BB3_12:
	add.s32 	%r148, %r148, 2;
	add.s32 	%r158, %r158, 2;
	setp.ne.s32 	%p40, %r148, 0;
	@%p40 bra 	$L__BB3_8;
$L__BB3_13:
	sub.s32 	%r98, %r6, %r147;
	and.b32  	%r99, %r98, 1;
	setp.eq.b32 	%p41, %r99, 1;
	not.pred 	%p42, %p41;
	@%p42 bra 	$L__BB3_16;
	ld.param.u64 	%rd116, [ott_from_var_many_series_one_param_f32_param_0];
	add.s32 	%r100, %r158, 1;
	cvt.u64.u32 	%rd48, %r158;
	mov.u32 	%r101, %ctaid.x;
	cvt.u64.u32 	%rd49, %r101;
	mad.lo.s64 	%rd50, %rd48, %rd5, %rd49;
	cvta.to.global.u64 	%rd51, %rd116;
	shl.b64 	%rd52, %rd50, 2;
	add.s64 	%rd53, %rd51, %rd52;
	ld.global.nc.f32 	%f4, [%rd53];
	cvt.u64.u32 	%rd54, %r100;
	mad.lo.s64 	%rd9, %rd54, %rd5, %rd49;
	shl.b64 	%rd55, %rd9, 2;
	add.s64 	%rd56, %rd51, %rd55;
	ld.global.nc.f32 	%f5, [%rd56];
	abs.f32 	%f28, %f4;
	setp.equ.f32 	%p43, %f28, 0f7F800000;
	abs.f32 	%f29, %f5;
	setp.equ.f32 	%p44, %f29, 0f7F800000;
	or.pred  	%p45, %p43, %p44;
	@%p45 bra 	$L__BB3_16;
	sub.f32 	%f31, %f5, %f4;
	cvt.f64.f32 	%fd121, %f31;
	setp.lt.f64 	%p46, %fd121, 0d0000000000000000;
	selp.f64 	%fd122, 0d0000000000000000, %fd121, %p46;
	sub.f32 	%f32, %f4, %f5;
	cvt.f64.f32 	%fd123, %f32;
	setp.lt.f64 	%p47, %fd123, 0d0000000000000000;
	selp.f64 	%fd124, 0d0000000000000000, %fd123, %p47;
	mul.wide.s32 	%rd57, %r152, 8;
	add.s64 	%rd58, %rd3, %rd57;
	st.local.f64 	[%rd58], %fd122;
	add.f64 	%fd208, %fd208, %fd122;
	add.s64 	%rd59, %rd4, %rd57;
	st.local.f64 	[%rd59], %fd124;
	add.f64 	%fd209, %fd209, %fd124;
	add.s32 	%r102, %r152, 1;
	mul.hi.s32 	%r103, %r102, 954437177;
	shr.u32 	%r104, %r103, 31;
	shr.s32 	%r105, %r103, 1;
	add.s32 	%r106, %r105, %r104;
	mul.lo.s32 	%r107, %r106, 9;
	sub.s32 	%r152, %r102, %r107;
	setp.lt.f64 	%p48, %fd210, 0d0000000000000000;
	setp.leu.f64 	%p49, %fd5, %fd210;
	selp.f64 	%fd125, %fd210, %fd5, %p48;
	selp.f64 	%fd38, %fd125, %fd5, %p49;
	setp.gt.f64 	%p50, %fd211, 0d0000000000000000;
	setp.geu.f64 	%p51, %fd6, %fd211;
	selp.f64 	%fd126, %fd211, %fd6, %p50;
	selp.f64 	%fd39, %fd126, %fd6, %p51;
	setp.eq.s32 	%p52, %r153, -1;
	setp.lt.f64 	%p53, %fd211, 0d0000000000000000;
	setp.eq.s32 	%p54, %r153, 1;
	setp.gt.f64 	%p55, %fd210, 0d0000000000000000;
	selp.b32 	%r108, -1, %r153, %p55;
	selp.b32 	%r109, %r108, %r153, %p54;
	selp.b32 	%r110, 1, %r109, %p53;
	selp.b32 	%r153, %r110, %r109, %p52;
	setp.eq.s32 	%p56, %r153, 1;
	selp.f64 	%fd127, %fd38, %fd39, %p56;
	setp.lt.f64 	%p57, %fd127, 0d0000000000000000;
	selp.f64 	%fd128, %fd7, %fd2, %p57;
	mul.f64 	%fd129, %fd127, %fd128;
	cvt.rn.f32.f64 	%f33, %fd129;
	add.s64 	%rd61, %rd1, %rd55;
	st.global.f32 	[%rd61], %f33;
	mov.f64 	%fd210, %fd38;
	mov.f64 	%fd211, %fd39;
$L__BB3_16:
	add.s32 	%r165, %r147, 9;
	setp.ge.s32 	%p58, %r165, %r61;
	@%p58 bra 	$L__BB3_34;
	add.s32 	%r111, %r61, %r147;
	and.b32  	%r112, %r111, 1;
	setp.eq.b32 	%p59, %r112, 1;
	mov.f64 	%fd247, 0d0000000000000000;
	@%p59 bra 	$L__BB3_23;
	ld.param.u64 	%rd117, [ott_from_var_many_series_one_param_f32_param_0];
	add.s32 	%r113, %r147, 8;
	cvt.u64.u32 	%rd62, %r113;
	mov.u32 	%r114, %ctaid.x;
	cvt.u64.u32 	%rd63, %r114;
	mad.lo.s64 	%rd64, %rd62, %rd5, %rd63;
	cvta.to.global.u64 	%rd65, %rd117;
	shl.b64 	%rd66, %rd64, 2;
	add.s64 	%rd67, %rd65, %rd66;
	ld.global.nc.f32 	%f6, [%rd67];
	shl.b64 	%rd68, %rd5, 2;
	add.s64 	%rd69, %rd67, %rd68;
	ld.global.nc.f32 	%f7, [%rd69];
	abs.f32 	%f34, %f6;
	setp.equ.f32 	%p60, %f34, 0f7F800000;
	abs.f32 	%f35, %f7;
	setp.equ.f32 	%p61, %f35, 0f7F800000;
	or.pred  	%p62, %p60, %p61;
	mov.f64 	%fd247, 0d0000000000000000;
	@%p62 bra 	$L__BB3_22;
	sub.f32 	%f37, %f7, %f6;
	cvt.f64.f32 	%fd133, %f37;
	setp.lt.f64 	%p63, %fd133, 0d0000000000000000;
	selp.f64 	%fd134, 0d0000000000000000, %fd133, %p63;
	sub.f32 	%f38, %f6, %f7;
	cvt.f64.f32 	%fd135, %f38;
	setp.lt.f64 	%p64, %fd135, 0d0000000000000000;
	selp.f64 	%fd136, 0d0000000000000000, %fd135, %p64;
	mul.wide.s32 	%rd70, %r152, 8;
	add.s64 	%rd71, %rd3, %rd70;
	ld.local.f64 	%fd137, [%rd71];
	add.s64 	%rd72, %rd4, %rd70;
	ld.local.f64 	%fd138, [%rd72];
	st.local.f64 	[%rd71], %fd134;
	st.local.f64 	[%rd72], %fd136;
	add.s32 	%r32, %r152, 1;
	sub.f64 	%fd139, %fd134, %fd137;
	add.f64 	%fd208, %fd208, %fd139;
	sub.f64 	%fd140, %fd136, %fd138;
	add.f64 	%fd209, %fd209, %fd140;
	add.f64 	%fd46, %fd208, %fd209;
	setp.eq.f64 	%p65, %fd46, 0d0000000000000000;
	mov.f64 	%fd228, 0d0000000000000000;
	@%p65 bra 	$L__BB3_21;
	sub.f64 	%fd141, %fd208, %fd209;
	div.rn.f64 	%fd228, %fd141, %fd46;
$L__BB3_21:
	abs.f64 	%fd142, %fd228;
	mul.f64 	%fd143, %fd3, %fd142;
	cvt.f64.f32 	%fd144, %f7;
	mov.f64 	%fd145, 0d3FF0000000000000;
	sub.f64 	%fd146, %fd145, %fd143;
	mul.f64 	%fd147, %fd146, 0d0000000000000000;
	fma.rn.f64 	%fd247, %fd143, %fd144, %fd147;
	fma.rn.f64 	%fd149, %fd4, %fd247, %fd247;
	fma.rn.f64 	%fd150, %fd1, %fd247, %fd247;
	setp.gt.f64 	%p66, %fd247, %fd210;
	setp.leu.f64 	%p67, %fd149, %fd210;
	selp.f64 	%fd151, %fd210, %fd149, %p67;
	selp.f64 	%fd50, %fd151, %fd149, %p66;
	setp.lt.f64 	%p68, %fd247, %fd211;
	setp.geu.f64 	%p69, %fd150, %fd211;
	selp.f64 	%fd152, %fd211, %fd150, %p69;
	selp.f64 	%fd51, %fd152, %fd150, %p68;
	setp.eq.s32 	%p70, %r153, -1;
	setp.gt.f64 	%p71, %fd247, %fd211;
	setp.eq.s32 	%p72, %r153, 1;
	setp.lt.f64 	%p73, %fd247, %fd210;
	selp.b32 	%r115, -1, %r153, %p73;
	selp.b32 	%r116, %r115, %r153, %p72;
	selp.b32 	%r117, 1, %r116, %p71;
	selp.b32 	%r153, %r117, %r116, %p70;
	setp.eq.s32 	%p74, %r153, 1;
	selp.f64 	%fd153, %fd50, %fd51, %p74;
	setp.gt.f64 	%p75, %fd247, %fd153;
	selp.f64 	%fd154, %fd7, %fd2, %p75;
	mul.f64 	%fd155, %fd153, %fd154;
	cvt.rn.f32.f64 	%f39, %fd155;
	add.s64 	%rd76, %rd64, %rd5;
	shl.b64 	%rd77, %rd76, 2;
	add.s64 	%rd78, %rd1, %rd77;
	st.global.f32 	[%rd78], %f39;
	mul.hi.s32 	%r120, %r32, 954437177;
	shr.u32 	%r121, %r120, 31;
	shr.s32 	%r122, %r120, 1;
	add.s32 	%r123, %r122, %r121;
	mul.lo.s32 	%r124, %r123, 9;
	sub.s32 	%r152, %r32, %r124;
	mov.f64 	%fd210, %fd50;
	mov.f64 	%fd211, %fd51;
$L__BB3_22:
	add.s32 	%r165, %r147, 10;
$L__BB3_23:
	add.s32 	%r125, %r61, -10;
	setp.eq.s32 	%p76, %r125, %r147;
	@%p76 bra 	$L__BB3_34;
	sub.s32 	%r169, %r165, %r61;
	add.s32 	%r168, %r165, -1;
$L__BB3_25:
	ld.param.u64 	%rd118, [ott_from_var_many_series_one_param_f32_param_0];
	add.s32 	%r47, %r168, 2;
	add.s32 	%r48, %r168, 1;
	cvt.s64.s32 	%rd79, %r168;
	mov.u32 	%r126, %ctaid.x;
	cvt.u64.u32 	%rd80, %r126;
	mad.lo.s64 	%rd81, %rd79, %rd5, %rd80;
	cvta.to.global.u64 	%rd82, %rd118;
	shl.b64 	%rd83, %rd81, 2;
	add.s64 	%rd84, %rd82, %rd83;
	ld.global.nc.f32 	%f8, [%rd84];
	cvt.u64.u32 	%rd85, %r48;
	mad.lo.s64 	%rd86, %rd85, %rd5, %rd80;
	shl.b64 	%rd87, %rd86, 2;
	add.s64 	%rd88, %rd82, %rd87;
	ld.global.nc.f32 	%f9, [%rd88];
	abs.f32 	%f40, %f8;
	setp.equ.f32 	%p77, %f40, 0f7F800000;
	abs.f32 	%f41, %f9;
	setp.equ.f32 	%p78, %f41, 0f7F800000;
	or.pred  	%p79, %p77, %p78;
	@%p79 bra 	$L__BB3_29;
	sub.f32 	%f43, %f9, %f8;
	cvt.f64.f32 	%fd157, %f43;
	setp.lt.f64 	%p80, %fd157, 0d0000000000000000;
	selp.f64 	%fd158, 0d0000000000000000, %fd157, %p80;
	sub.f32 	%f44, %f8, %f9;
	cvt.f64.f32 	%fd159, %f44;
	setp.lt.f64 	%p81, %fd159, 0d0000000000000000;
	selp.f64 	%fd160, 0d0000000000000000, %fd159, %p81;
	mul.wide.s32 	%rd89, %r152, 8;
	add.s64 	%rd90, %rd3, %rd89;
	ld.local.f64 	%fd161, [%rd90];
	add.s64 	%rd91, %rd4, %rd89;
	ld.local.f64 	%fd162, [%rd91];
	st.local.f64 	[%rd90], %fd158;
	st.local.f64 	[%rd91], %fd160;
	add.s32 	%r49, %r152, 1;
	sub.f64 	%fd163, %fd158, %fd161;
	add.f64 	%fd208, %fd208, %fd163;
	sub.f64 	%fd164, %fd160, %fd162;
	add.f64 	%fd209, %fd209, %fd164;
	add.f64 	%fd69, %fd208, %fd209;
	setp.eq.f64 	%p82, %fd69, 0d0000000000000000;
	mov.f64 	%fd244, 0d0000000000000000;
	@%p82 bra 	$L__BB3_28;
	sub.f64 	%fd165, %fd208, %fd209;
	div.rn.f64 	%fd244, %fd165, %fd69;
$L__BB3_28:
	abs.f64 	%fd166, %fd244;
	mul.f64 	%fd167, %fd3, %fd166;
	cvt.f64.f32 	%fd168, %f9;
	mov.f64 	%fd169, 0d3FF0000000000000;
	sub.f64 	%fd170, %fd169, %fd167;
	mul.f64 	%fd171, %fd247, %fd170;
	fma.rn.f64 	%fd247, %fd167, %fd168, %fd171;
	fma.rn.f64 	%fd173, %fd4, %fd247, %fd247;
	fma.rn.f64 	%fd174, %fd1, %fd247, %fd247;
	setp.gt.f64 	%p83, %fd247, %fd210;
	setp.leu.f64 	%p84, %fd173, %fd210;
	selp.f64 	%fd175, %fd210, %fd173, %p84;
	selp.f64 	%fd73, %fd175, %fd173, %p83;
	setp.lt.f64 	%p85, %fd247, %fd211;
	setp.geu.f64 	%p86, %fd174, %fd211;
	selp.f64 	%fd176, %fd211, %fd174, %p86;
	selp.f64 	%fd74, %fd176, %fd174, %p85;
	setp.eq.s32 	%p87, %r153, -1;
	setp.gt.f64 	%p88, %fd247, %fd211;
	setp.eq.s32 	%p89, %r153, 1;
	setp.lt.f64 	%p90, %fd247, %fd210;
	selp.b32 	%r127, -1, %r153, %p90;
	selp.b32 	%r128, %r127, %r153, %p89;
	selp.b32 	%r129, 1, %r128, %p88;
	selp.b32 	%r153, %r129, %r128, %p87;
	setp.eq.s32 	%p91, %r153, 1;
	selp.f64 	%fd177, %fd73, %fd74, %p91;
	setp.gt.f64 	%p92, %fd247, %fd177;
	selp.f64 	%fd178, %fd7, %fd2, %p92;
	mul.f64 	%fd179, %fd177, %fd178;
	cvt.rn.f32.f64 	%f45, %fd179;
	mov.u32 	%r130, %ctaid.x;
	cvt.u64.u32 	%rd93, %r130;
	mad.lo.s64 	%rd94, %rd85, %rd5, %rd93;
	shl.b64 	%rd95, %rd94, 2;
	add.s64 	%rd96, %rd1, %rd95;
	st.global.f32 	[%rd96], %f45;
	mul.hi.s32 	%r131, %r49, 954437177;
	shr.u32 	%r132, %r131, 31;
	shr.s32 	%r133, %r131, 1;
	add.s32 	%r134, %r133, %r132;
	mul.lo.s32 	%r135, %r134, 9;
	sub.s32 	%r152, %r49, %r135;
	mov.f64 	%fd210, %fd73;
	mov.f64 	%fd211, %fd74;
$L__BB3_29:
	ld.param.u64 	%rd119, [ott_from_var_many_series_one_param_f32_param_0];
	cvt.s64.s32 	%rd97, %r48;
	mov.u32 	%r136, %ctaid.x;
	cvt.u64.u32 	%rd98, %r136;
	mad.lo.s64 	%rd99, %rd97, %rd5, %rd98;
	cvta.to.global.u64 	%rd100, %rd119;
	shl.b64 	%rd101, %rd99, 2;
	add.s64 	%rd102, %rd100, %rd101;
	ld.global.nc.f32 	%f10, [%rd102];
	cvt.u64.u32 	%rd103, %r47;
	mad.lo.s64 	%rd104, %rd103, %rd5, %rd98;
	shl.b64 	%rd105, %rd104, 2;
	add.s64 	%rd106, %rd100, %rd105;
	ld.global.nc.f32 	%f11, [%rd106];
	abs.f32 	%f46, %f10;
	setp.equ.f32 	%p93, %f46, 0f7F800000;
	abs.f32 	%f47, %f11;
	setp.equ.f32 	%p94, %f47, 0f7F800000;
	or.pred  	%p95, %p93, %p94;
	@%p95 bra 	$L__BB3_33;
	sub.f32 	%f49, %f11, %f10;
	cvt.f64.f32 	%fd181, %f49;
	setp.lt.f64 	%p96, %fd181, 0d0000000000000000;
	selp.f64 	%fd182, 0d0000000000000000, %fd181, %p96;
	sub.f32 	%f50, %f10, %f11;
	cvt.f64.f32 	%fd183, %f50;
	setp.lt.f64 	%p97, %fd183, 0d0000000000000000;
	selp.f64 	%fd184, 0d0000000000000000, %fd183, %p97;
	mul.wide.s32 	%rd107, %r152, 8;
	add.s64 	%rd108, %rd3, %rd107;
	ld.local.f64 	%fd185, [%rd108];
	add.s64 	%rd109, %rd4, %rd107;
	ld.local.f64 	%fd186, [%rd109];
	st.local.f64 	[%rd108], %fd182;
	st.local.f64 	[%rd109], %fd184;
	add.s32 	%r54, %r152, 1;
	sub.f64 	%fd187, %fd182, %fd185;
	add.f64 	%fd208, %fd208, %fd187;
	sub.f64 	%fd188, %fd184, %fd186;
	add.f64 	%fd209, %fd209, %fd188;
	add.f64 	%fd82, %fd208, %fd209;
	setp.eq.f64 	%p98, %fd82, 0d0000000000000000;
	mov.f64 	%fd250, 0d0000000000000000;
	@%p98 bra 	$L__BB3_32;
	sub.f64 	%fd189, %fd208, %fd209;
	div.rn.f64 	%fd250, %fd189, %fd82;
$L__BB3_32:
	abs.f64 	%fd190, %fd250;
	mul.f64 	%fd191, %fd3, %fd190;
	cvt.f64.f32 	%fd192, %f11;
	mov.f64 	%fd193, 0d3FF0000000000000;
	sub.f64 	%fd194, %fd193, %fd191;
	mul.f64 	%fd195, %fd247, %fd194;
	fma.rn.f64 	%fd247, %fd191, %fd192, %fd195;
	fma.rn.f64 	%fd197, %fd4, %fd247, %fd247;
	fma.rn.f64 	%fd198, %fd1, %fd247, %fd247;
	setp.gt.f64 	%p99, %fd247, %fd210;
	setp.leu.f64 	%p100, %fd197, %fd210;
	selp.f64 	%fd199, %fd210, %fd197, %p100;
	selp.f64 	%fd86, %fd199, %fd197, %p99;
	setp.lt.f64 	%p101, %fd247, %fd211;
	setp.geu.f64 	%p102, %fd198, %fd211;
	selp.f64 	%fd200, %fd211, %fd198, %p102;
	selp.f64 	%fd87, %fd200, %fd198, %p101;
	setp.eq.s32 	%p103, %r153, -1;
	setp.gt.f64 	%p104, %fd247, %fd211;
	setp.eq.s32 	%p105, %r153, 1;
	setp.lt.f64 	%p106, %fd247, %fd210;
	selp.b32 	%r137, -1, %r153, %p106;
	selp.b32 	%r138, %r137, %r153, %p105;
	selp.b32 	%r139, 1, %r138, %p104;
	selp.b32 	%r153, %r139, %r138, %p103;
	setp.eq.s32 	%p107, %r153, 1;
	selp.f64 	%fd201, %fd86, %fd87, %p107;
	setp.gt.f64 	%p108, %fd247, %fd201;
	selp.f64 	%fd202, %fd7, %fd2, %p108;
	mul.f64 	%fd203, %fd201, %fd202;
	cvt.rn.f32.f64 	%f51, %fd203;
	cvt.u64.u32 	%rd111, %r136;
	mad.lo.s64 	%rd112, %rd103, %rd5, %rd111;
	shl.b64 	%rd113, %rd112, 2;
	add.s64 	%rd114, %rd1, %rd113;
	st.global.f32 	[%rd114], %f51;
	mul.hi.s32 	%r141, %r54, 954437177;
	shr.u32 	%r142, %r141, 31;
	shr.s32 	%r143, %r141, 1;
	add.s32 	%r144, %r143, %r142;
	mul.lo.s32 	%r145, %r144, 9;
	sub.s32 	%r152, %r54, %r145;
	mov.f64 	%fd210, %fd86;
	mov.f64 	%fd211, %fd87;
$L__BB3_33:
	add.s32 	%r169, %r169, 2;
	setp.ne.s32 	%p109, %r169, 0;
	mov.u32 	%r168, %r47;
	@%p109 bra 	$L__BB3_25;
$L__BB3_34:
	ret;

}


// ===== COMPILED SASS (sm_100) =====

	.target	sm_100

	.elftype	@"ET_EXEC"


//--------------------- .note.nv.tkinfo           --------------------------
	.section	.note.nv.tkinfo,"",@"SHT_NOTE"
	.sectionflags	@"SHF_NOTE_NV_TKINFO"
	.tkinfo
        /*0018*/ 	.word	0x00000002
        /*0030*/ 	.string	""
        /*0030*/ 	.string	"ptxas"
        /*0030*/ 	.string	"Cuda compilation tools, release 13.0, V13.0.88"
        /*0030*/ 	.string	"Build cuda_13.0.r13.0/compiler.36424714_0"
        /*0030*/ 	.string	"-arch sm_100 -m 64 "



//--------------------- .note.nv.cuinfo           --------------------------
	.section	.note.nv.cuinfo,"",@"SHT_NOTE"
	.sectionflags	@"SHF_NOTE_NV_CUINFO"
        /*0018*/ 	.short	0x0002
        /*001a*/ 	.short	0x0064
        /*001c*/ 	.short	0x0082
	.zero		2


//--------------------- .nv.info                  --------------------------
	.section	.nv.info,"",@"SHT_CUDA_INFO"
	.align	4


	//----- nvinfo : EIATTR_REGCOUNT
	.align		4
        /*0000*/ 	.byte	0x04, 0x2f
        /*0002*/ 	.short	(.L_1 - .L_0)
	.align		4
.L_0:
        /*0004*/ 	.word	index@(ott_apply_single_f32)
        /*0008*/ 	.word	0x00000020


	//----- nvinfo : EIATTR_FRAME_SIZE
	.align		4
.L_1:
        /*000c*/ 	.byte	0x04, 0x11
        /*000e*/ 	.short	(.L_3 - .L_2)
	.align		4
.L_2:
        /*0010*/ 	.word	index@(ott_apply_single_f32)
        /*0014*/ 	.word	0x00000000


	//----- nvinfo : EIATTR_REGCOUNT
	.align		4
.L_3:
        /*0018*/ 	.byte	0x04, 0x2f
        /*001a*/ 	.short	(.L_5 - .L_4)
	.align		4
.L_4:
        /*001c*/ 	.word	index@(ott_from_var_batch_f32)
        /*0020*/ 	.word	0x00000026


	//----- nvinfo : EIATTR_FRAME_SIZE
	.align		4
.L_5:
        /*0024*/ 	.byte	0x04, 0x11
        /*0026*/ 	.short	(.L_7 - .L_6)
	.align		4
.L_6:
        /*0028*/ 	.word	index@($__internal_1_$__cuda_sm20_div_rn_f64_full)
        /*002c*/ 	.word	0x00000090


	//----- nvinfo : EIATTR_FRAME_SIZE
	.align		4
.L_7:
        /*0030*/ 	.byte	0x04, 0x11
        /*0032*/ 	.short	(.L_9 - .L_8)
	.align		4
.L_8:
        /*0034*/ 	.word	index@(ott_from_var_batch_f32)
        /*0038*/ 	.word	0x00000090


	//----- nvinfo : EIATTR_REGCOUNT
	.align		4
.L_9:
        /*003c*/ 	.byte	0x04, 0x2f
        /*003e*/ 	.short	(.L_11 - .L_10)
	.align		4
.L_10:
        /*0040*/ 	.word	index@(ott_many_series_one_param_f32)
        /*0044*/ 	.word	0x0000001e


	//----- nvinfo : EIATTR_FRAME_SIZE
	.align		4
.L_11:
        /*0048*/ 	.byte	0x04, 0x11
        /*004a*/ 	.short	(.L_13 - .L_12)
	.align		4
.L_12:
        /*004c*/ 	.word	index@(ott_many_series_one_param_f32)
        /*0050*/ 	.word	0x00000000


	//----- nvinfo : EIATTR_REGCOUNT
	.align		4
.L_13:
        /*0054*/ 	.byte	0x04, 0x2f
        /*0056*/ 	.short	(.L_15 - .L_14)
	.align		4
.L_14:
        /*0058*/ 	.word	index@(ott_from_var_many_series_one_param_f32)
        /*005c*/ 	.word	0x00000023


	//----- nvinfo : EIATTR_FRAME_SIZE
	.align		4
.L_15:
        /*0060*/ 	.byte	0x04, 0x11
        /*0062*/ 	.short	(.L_17 - .L_16)
	.align		4
.L_16:
        /*0064*/ 	.word	index@($__internal_0_$__cuda_sm20_div_rn_f64_full)
        /*0068*/ 	.word	0x00000090


	//----- nvinfo : EIATTR_FRAME_SIZE
	.align		4
.L_17:
        /*006c*/ 	.byte	0x04, 0x11
        /*006e*/ 	.short	(.L_19 - .L_18)
	.align		4
.L_18:
        /*0070*/ 	.word	index@(ott_from_var_many_series_one_param_f32)
        /*0074*/ 	.word	0x00000090


	//----- nvinfo : EIATTR_MIN_STACK_SIZE
	.align		4
.L_19:
        /*0078*/ 	.byte	0x04, 0x12
        /*007a*/ 	.short	(.L_21 - .L_20)
	.align		4
.L_20:
        /*007c*/ 	.word	index@(ott_from_var_many_series_one_param_f32)
        /*0080*/ 	.word	0x00000090


	//----- nvinfo : EIATTR_MIN_STACK_SIZE
	.align		4
.L_21:
        /*0084*/ 	.byte	0x04, 0x12
        /*0086*/ 	.short	(.L_23 - .L_22)
	.align		4
.L_22:
        /*0088*/ 	.word	index@(ott_many_series_one_param_f32)
        /*008c*/ 	.word	0x00000000


	//----- nvinfo : EIATTR_MIN_STACK_SIZE
	.align		4
.L_23:
        /*0090*/ 	.byte	0x04, 0x12
        /*0092*/ 	.short	(.L_25 - .L_24)
	.align		4
.L_24:
        /*0094*/ 	.word	index@(ott_from_var_batch_f32)
        /*0098*/ 	.word	0x00000090


	//----- nvinfo : EIATTR_MIN_STACK_SIZE
	.align		4
.L_25:
        /*009c*/ 	.byte	0x04, 0x12
        /*009e*/ 	.short	(.L_27 - .L_26)
	.align		4
.L_26:
        /*00a0*/ 	.word	index@(ott_apply_single_f32)
        /*00a4*/ 	.word	0x00000000
.L_27:


//--------------------- .nv.compat                --------------------------
	.section	.nv.compat,"",@"SHT_CUDA_COMPAT_INFO"
	.align	4
        /*0000*/ 	.byte	0x02, 0x09, 0x00, 0x00, 0x02, 0x02, 0x01, 0x00, 0x02, 0x05, 0x05, 0x00, 0x03, 0x07, 0x01, 0x01
        /*0010*/ 	.byte	0x02, 0x03, 0x00, 0x00, 0x02, 0x06, 0x01, 0x00, 0x04, 0x0b, 0x08, 0x00, 0x01, 0x00, 0x00, 0x00
        /*0020*/ 	.byte	0x00, 0x00, 0x00, 0x00


//--------------------- .nv.info.ott_from_var_many_series_one_param_f32 --------------------------
	.section	.nv.info.ott_from_var_many_series_one_param_f32,"",@"SHT_CUDA_INFO"
	.sectionflags	@""
	.align	4


	//----- nvinfo : EIATTR_CUDA_API_VERSION
	.align		4
        /*0000*/ 	.byte	0x04, 0x37
        /*0002*/ 	.short	(.L_29 - .L_28)
.L_28:
        /*0004*/ 	.word	0x00000082


	//----- nvinfo : EIATTR_KPARAM_INFO
	.align		4
.L_29:
        /*0008*/ 	.byte	0x04, 0x17
        /*000a*/ 	.short	(.L_31 - .L_30)
.L_30:
        /*000c*/ 	.word	0x00000000
        /*0010*/ 	.short	0x0005
        /*0012*/ 	.short	0x0018
        /*0014*/ 	.byte	0x00, 0xf5, 0x21, 0x00


	//----- nvinfo : EIATTR_KPARAM_INFO
	.align		4
.L_31:
        /*0018*/ 	.byte	0x04, 0x17
        /*001a*/ 	.short	(.L_33 - .L_32)
.L_32:
        /*001c*/ 	.word	0x00000000
        /*0020*/ 	.short	0x0004
        /*0022*/ 	.short	0x0014
        /*0024*/ 	.byte	0x00, 0xf0, 0x11, 0x00


	//----- nvinfo : EIATTR_KPARAM_INFO
	.align		4
.L_33:
        /*0028*/ 	.byte	0x04, 0x17
        /*002a*/ 	.short	(.L_35 - .L_34)
.L_34:
        /*002c*/ 	.word	0x00000000
        /*0030*/ 	.short	0x0003
        /*0032*/ 	.short	0x0010
        /*0034*/ 	.byte	0x00, 0xf0, 0x11, 0x00


	//----- nvinfo : EIATTR_KPARAM_INFO
	.align		4
.L_35:
        /*0038*/ 	.byte	0x04, 0x17
        /*003a*/ 	.short	(.L_37 - .L_36)
.L_36:
        /*003c*/ 	.word	0x00000000
        /*0040*/ 	.short	0x0002
        /*0042*/ 	.short	0x000c
        /*0044*/ 	.byte	0x00, 0xf0, 0x11, 0x00


	//----- nvinfo : EIATTR_KPARAM_INFO
	.align		4
.L_37:
        /*0048*/ 	.byte	0x04, 0x17
        /*004a*/ 	.short	(.L_39 - .L_38)
.L_38:
        /*004c*/ 	.word	0x00000000
        /*0050*/ 	.short	0x0001
        /*0052*/ 	.short	0x0008
        /*0054*/ 	.byte	0x00, 0xf0, 0x11, 0x00


	//----- nvinfo : EIATTR_KPARAM_INFO
	.align		4
.L_39:
        /*0058*/ 	.byte	0x04, 0x17
        /*005a*/ 	.short	(.L_41 - .L_40)
.L_40:
        /*005c*/ 	.word	0x00000000
        /*0060*/ 	.short	0x0000
        /*0062*/ 	.short	0x0000
        /*0064*/ 	.byte	0x00, 0xf5, 0x21, 0x00


	//----- nvinfo : EIATTR_SPARSE_MMA_MASK
	.align		4
.L_41:
        /*0068*/ 	.byte	0x03, 0x50
        /*006a*/ 	.short	0x0000


	//----- nvinfo : EIATTR_MAXREG_COUNT
	.align		4
        /*006c*/ 	.byte	0x03, 0x1b
        /*006e*/ 	.short	0x00ff


	//----- nvinfo : EIATTR_MERCURY_ISA_VERSION
	.align		4
        /*0070*/ 	.byte	0x03, 0x5f
        /*0072*/ 	.short	0x0101


	//----- nvinfo : EIATTR_VRC_CTA_INIT_COUNT
	.align		4
        /*0074*/ 	.byte	0x02, 0x4a
	.zero		1
	.zero		1


	//----- nvinfo : EIATTR_EXIT_INSTR_OFFSETS
	.align		4
        /*0078*/ 	.byte	0x04, 0x1c
        /*007a*/ 	.short	(.L_43 - .L_42)


	//   ....[0]....
.L_42:
        /*007c*/ 	.word	0x00000080


	//   ....[1]....
        /*0080*/ 	.word	0x00000260


	//   ....[2]....
        /*0084*/ 	.word	0x00000480


	//   ....[3]....
        /*0088*/ 	.word	0x00001880


	//   ....[4]....
        /*008c*/ 	.word	0x00002090


	//   ....[5]....
        /*0090*/ 	.word	0x00003010


	//----- nvinfo : EIATTR_CRS_STACK_SIZE
	.align		4
.L_43:
        /*0094*/ 	.byte	0x04, 0x1e
        /*0096*/ 	.short	(.L_45 - .L_44)
.L_44:
        /*0098*/ 	.word	0x00000000


	//----- nvinfo : EIATTR_CBANK_PARAM_SIZE
	.align		4
.L_45:
        /*009c*/ 	.byte	0x03, 0x19
        /*009e*/ 	.short	0x0020


	//----- nvinfo : EIATTR_PARAM_CBANK
	.align		4
        /*00a0*/ 	.byte	0x04, 0x0a
        /*00a2*/ 	.short	(.L_47 - .L_46)
	.align		4
.L_46:
        /*00a4*/ 	.word	index@(.nv.constant0.ott_from_var_many_series_one_param_f32)
        /*00a8*/ 	.short	0x0380
        /*00aa*/ 	.short	0x0020


	//----- nvinfo : EIATTR_SW_WAR
	.align		4
.L_47:
        /*00ac*/ 	.byte	0x04, 0x36
        /*00ae*/ 	.short	(.L_49 - .L_48)
.L_48:
        /*00b0*/ 	.word	0x00000008
.L_49:


//--------------------- .nv.info.ott_many_series_one_param_f32 --------------------------
	.section	.nv.info.ott_many_series_one_param_f32,"",@"SHT_CUDA_INFO"
	.sectionflags	@""
	.align	4


	//----- nvinfo : EIATTR_CUDA_API_VERSION
	.align		4
        /*0000*/ 	.byte	0x04, 0x37
        /*0002*/ 	.short	(.L_51 - .L_50)
.L_50:
        /*0004*/ 	.word	0x00000082


	//----- nvinfo : EIATTR_KPARAM_INFO
	.align		4
.L_51:
        /*0008*/ 	.byte	0x04, 0x17
        /*000a*/ 	.short	(.L_53 - .L_52)
.L_52:
        /*000c*/ 	.word	0x00000000
        /*0010*/ 	.short	0x0004
        /*0012*/ 	.short	0x0018
        /*0014*/ 	.byte	0x00, 0xf5, 0x21, 0x00


	//----- nvinfo : EIATTR_KPARAM_INFO
	.align		4
.L_53:
        /*0018*/ 	.byte	0x04, 0x17
        /*001a*/ 	.short	(.L_55 - .L_54)
.L_54:
        /*001c*/ 	.word	0x00000000
        /*0020*/ 	.short	0x0003
        /*0022*/ 	.short	0x0010
        /*0024*/ 	.byte	0x00, 0xf0, 0x11, 0x00


	//----- nvinfo : EIATTR_KPARAM_INFO
	.align		4
.L_55:
        /*0028*/ 	.byte	0x04, 0x17
        /*002a*/ 	.short	(.L_57 - .L_56)
.L_56:
        /*002c*/ 	.word	0x00000000
        /*0030*/ 	.short	0x0002
        /*0032*/ 	.short	0x000c
        /*0034*/ 	.byte	0x00, 0xf0, 0x11, 0x00


	//----- nvinfo : EIATTR_KPARAM_INFO
	.align		4
.L_57:
        /*0038*/ 	.byte	0x04, 0x17
        /*003a*/ 	.short	(.L_59 - .L_58)
.L_58:
        /*003c*/ 	.word	0x00000000
        /*0040*/ 	.short	0x0001
        /*0042*/ 	.short	0x0008
        /*0044*/ 	.byte	0x00, 0xf0, 0x11, 0x00


	//----- nvinfo : EIATTR_KPARAM_INFO
	.align		4
.L_59:
        /*0048*/ 	.byte	0x04, 0x17
        /*004a*/ 	.short	(.L_61 - .L_60)
.L_60:
        /*004c*/ 	.word	0x00000000
        /*0050*/ 	.short	0x0000
        /*0052*/ 	.short	0x0000
        /*0054*/ 	.byte	0x00, 0xf5, 0x21, 0x00


	//----- nvinfo : EIATTR_SPARSE_MMA_MASK
	.align		4
.L_61:
        /*0058*/ 	.byte	0x03, 0x50
        /*005a*/ 	.short	0x0000


	//----- nvinfo : EIATTR_MAXREG_COUNT
	.align		4
        /*005c*/ 	.byte	0x03, 0x1b
        /*005e*/ 	.short	0x00ff


	//----- nvinfo : EIATTR_MERCURY_ISA_VERSION
	.align		4
        /*0060*/ 	.byte	0x03, 0x5f
        /*0062*/ 	.short	0x0101


	//----- nvinfo : EIATTR_VRC_CTA_INIT_COUNT
	.align		4
        /*0064*/ 	.byte	0x02, 0x4a
	.zero		1
	.zero		1


	//----- nvinfo : EIATTR_EXIT_INSTR_OFFSETS
	.align		4
        /*0068*/ 	.byte	0x04, 0x1c
        /*006a*/ 	.short	(.L_63 - .L_62)


	//   ....[0]....
.L_62:
        /*006c*/ 	.word	0x00000090


	//   ....[1]....
        /*0070*/ 	.word	0x000002a0


	//   ....[2]....
        /*0074*/ 	.word	0x000004e0


	//   ....[3]....
        /*0078*/ 	.word	0x00001210


	//   ....[4]....
        /*007c*/ 	.word	0x000015f0


	//----- nvinfo : EIATTR_CBANK_PARAM_SIZE
	.align		4
.L_63:
        /*0080*/ 	.byte	0x03, 0x19
        /*0082*/ 	.short	0x0020


	//----- nvinfo : EIATTR_PARAM_CBANK
	.align		4
        /*0084*/ 	.byte	0x04, 0x0a
        /*0086*/ 	.short	(.L_65 - .L_64)
	.align		4
.L_64:
        /*0088*/ 	.word	index@(.nv.constant0.ott_many_series_one_param_f32)
        /*008c*/ 	.short	0x0380
        /*008e*/ 	.short	0x0020


	//----- nvinfo : EIATTR_SW_WAR
	.align		4
.L_65:
        /*0090*/ 	.byte	0x04, 0x36
        /*0092*/ 	.short	(.L_67 - .L_66)
.L_66:
        /*0094*/ 	.word	0x00000008
.L_67:


//--------------------- .nv.info.ott_from_var_batch_f32 --------------------------
	.section	.nv.info.ott_from_var_batch_f32,"",@"SHT_CUDA_INFO"
	.sectionflags	@""
	.align	4


	//----- nvinfo : EIATTR_CUDA_API_VERSION
	.align		4
        /*0000*/ 	.byte	0x04, 0x37
        /*0002*/ 	.short	(.L_69 - .L_68)
.L_68:
        /*0004*/ 	.word	0x00000082


	//----- nvinfo : EIATTR_KPARAM_INFO
	.align		4
.L_69:
        /*0008*/ 	.byte	0x04, 0x17
        /*000a*/ 	.short	(.L_71 - .L_70)
.L_70:
        /*000c*/ 	.word	0x00000000
        /*0010*/ 	.short	0x0005
        /*0012*/ 	.short	0x0020
        /*0014*/ 	.byte	0x00, 0xf5, 0x21, 0x00


	//----- nvinfo : EIATTR_KPARAM_INFO
	.align		4
.L_71:
        /*0018*/ 	.byte	0x04, 0x17
        /*001a*/ 	.short	(.L_73 - .L_72)
.L_72:
        /*001c*/ 	.word	0x00000000
        /*0020*/ 	.short	0x0004
        /*0022*/ 	.short	0x001c
        /*0024*/ 	.byte	0x00, 0xf0, 0x11, 0x00


	//----- nvinfo : EIATTR_KPARAM_INFO
	.align		4
.L_73:
        /*0028*/ 	.byte	0x04, 0x17
        /*002a*/ 	.short	(.L_75 - .L_74)
.L_74:
        /*002c*/ 	.word	0x00000000
        /*0030*/ 	.short	0x0003
        /*0032*/ 	.short	0x0018
        /*0034*/ 	.byte	0x00, 0xf0, 0x11, 0x00


	//----- nvinfo : EIATTR_KPARAM_INFO
	.align		4
.L_75:
        /*0038*/ 	.byte	0x04, 0x17
        /*003a*/ 	.short	(.L_77 - .L_76)
.L_76:
        /*003c*/ 	.word	0x00000000
        /*0040*/ 	.short	0x0002
        /*0042*/ 	.short	0x0010
        /*0044*/ 	.byte	0x00, 0xf5, 0x21, 0x00


	//----- nvinfo : EIATTR_KPARAM_INFO
	.align		4
.L_77:
        /*0048*/ 	.byte	0x04, 0x17
        /*004a*/ 	.short	(.L_79 - .L_78)
.L_78:
        /*004c*/ 	.word	0x00000000
        /*0050*/ 	.short	0x0001
        /*0052*/ 	.short	0x0008
        /*0054*/ 	.byte	0x00, 0xf5, 0x21, 0x00


	//----- nvinfo : EIATTR_KPARAM_INFO
	.align		4
.L_79:
        /*0058*/ 	.byte	0x04, 0x17
        /*005a*/ 	.short	(.L_81 - .L_80)
.L_80:
        /*005c*/ 	.word	0x00000000
        /*0060*/ 	.short	0x0000
        /*0062*/ 	.short	0x0000
        /*0064*/ 	.byte	0x00, 0xf5, 0x21, 0x00


	//----- nvinfo : EIATTR_SPARSE_MMA_MASK
	.align		4
.L_81:
        /*0068*/ 	.byte	0x03, 0x50
        /*006a*/ 	.short	0x0000


	//----- nvinfo : EIATTR_MAXREG_COUNT
	.align		4
        /*006c*/ 	.byte	0x03, 0x1b
        /*006e*/ 	.short	0x00ff


	//----- nvinfo : EIATTR_MERCURY_ISA_VERSION
	.align		4
        /*0070*/ 	.byte	0x03, 0x5f
        /*0072*/ 	.short	0x0101


	//----- nvinfo : EIATTR_VRC_CTA_INIT_COUNT
	.align		4
        /*0074*/ 	.byte	0x02, 0x4a
	.zero		1
	.zero		1


	//----- nvinfo : EIATTR_EXIT_INSTR_OFFSETS
	.align		4
        /*0078*/ 	.byte	0x04, 0x1c
        /*007a*/ 	.short	(.L_83 - .L_82)


	//   ....[0]....
.L_82:
        /*007c*/ 	.word	0x00000090


	//   ....[1]....
        /*0080*/ 	.word	0x000001a0


	//   ....[2]....
        /*0084*/ 	.word	0x00000340


	//   ....[3]....
        /*0088*/ 	.word	0x00001700


	//   ....[4]....
        /*008c*/ 	.word	0x00001de0


	//   ....[5]....
        /*0090*/ 	.word	0x00002ac0


	//----- nvinfo : EIATTR_CRS_STACK_SIZE
	.align		4
.L_83:
        /*0094*/ 	.byte	0x04, 0x1e
        /*0096*/ 	.short	(.L_85 - .L_84)
.L_84:
        /*0098*/ 	.word	0x00000000


	//----- nvinfo : EIATTR_CBANK_PARAM_SIZE
	.align		4
.L_85:
        /*009c*/ 	.byte	0x03, 0x19
        /*009e*/ 	.short	0x0028


	//----- nvinfo : EIATTR_PARAM_CBANK
	.align		4
        /*00a0*/ 	.byte	0x04, 0x0a
        /*00a2*/ 	.short	(.L_87 - .L_86)
	.align		4
.L_86:
        /*00a4*/ 	.word	index@(.nv.constant0.ott_from_var_batch_f32)
        /*00a8*/ 	.short	0x0380
        /*00aa*/ 	.short	0x0028


	//----- nvinfo : EIATTR_SW_WAR
	.align		4
.L_87:
        /*00ac*/ 	.byte	0x04, 0x36
        /*00ae*/ 	.short	(.L_89 - .L_88)
.L_88:
        /*00b0*/ 	.word	0x00000008
.L_89:


//--------------------- .nv.info.ott_apply_single_f32 --------------------------
	.section	.nv.info.ott_apply_single_f32,"",@"SHT_CUDA_INFO"
	.sectionflags	@""
	.align	4


	//----- nvinfo : EIATTR_CUDA_API_VERSION
	.align		4
        /*0000*/ 	.byte	0x04, 0x37
        /*0002*/ 	.short	(.L_91 - .L_90)
.L_90:
        /*0004*/ 	.word	0x00000082


	//----- nvinfo : EIATTR_KPARAM_INFO
	.align		4
.L_91:
        /*0008*/ 	.byte	0x04, 0x17
        /*000a*/ 	.short	(.L_93 - .L_92)
.L_92:
        /*000c*/ 	.word	0x00000000
        /*0010*/ 	.short	0x0003
        /*0012*/ 	.short	0x0010
        /*0014*/ 	.byte	0x00, 0xf5, 0x21, 0x00


	//----- nvinfo : EIATTR_KPARAM_INFO
	.align		4
.L_93:
        /*0018*/ 	.byte	0x04, 0x17
        /*001a*/ 	.short	(.L_95 - .L_94)
.L_94:
        /*001c*/ 	.word	0x00000000
        /*0020*/ 	.short	0x0002
        /*0022*/ 	.short	0x000c
        /*0024*/ 	.byte	0x00, 0xf0, 0x11, 0x00


	//----- nvinfo : EIATTR_KPARAM_INFO
	.align		4
.L_95:
        /*0028*/ 	.byte	0x04, 0x17
        /*002a*/ 	.short	(.L_97 - .L_96)
.L_96:
        /*002c*/ 	.word	0x00000000
        /*0030*/ 	.short	0x0001
        /*0032*/ 	.short	0x0008
        /*0034*/ 	.byte	0x00, 0xf0, 0x11, 0x00


	//----- nvinfo : EIATTR_KPARAM_INFO
	.align		4
.L_97:
        /*0038*/ 	.byte	0x04, 0x17
        /*003a*/ 	.short	(.L_99 - .L_98)
.L_98:
        /*003c*/ 	.word	0x00000000
        /*0040*/ 	.short	0x0000
        /*0042*/ 	.short	0x0000
        /*0044*/ 	.byte	0x00, 0xf5, 0x21, 0x00


	//----- nvinfo : EIATTR_SPARSE_MMA_MASK
	.align		4
.L_99:
        /*0048*/ 	.byte	0x03, 0x50
        /*004a*/ 	.short	0x0000


	//----- nvinfo : EIATTR_MAXREG_COUNT
	.align		4
        /*004c*/ 	.byte	0x03, 0x1b
        /*004e*/ 	.short	0x00ff


	//----- nvinfo : EIATTR_MERCURY_ISA_VERSION
	.align		4
        /*0050*/ 	.byte	0x03, 0x5f
        /*0052*/ 	.short	0x0101


	//----- nvinfo : EIATTR_VRC_CTA_INIT_COUNT
	.align		4
        /*0054*/ 	.byte	0x02, 0x4a
	.zero		1
	.zero		1


	//----- nvinfo : EIATTR_EXIT_INSTR_OFFSETS
	.align		4
        /*0058*/ 	.byte	0x04, 0x1c
        /*005a*/ 	.short	(.L_101 - .L_100)


	//   ....[0]....
.L_100:
        /*005c*/ 	.word	0x00000060


	//   ....[1]....
        /*0060*/ 	.word	0x00000200


	//   ....[2]....
        /*0064*/ 	.word	0x00000300


	//   ....[3]....
        /*0068*/ 	.word	0x00000460


	//   ....[4]....
        /*006c*/ 	.word	0x00000eb0


	//   ....[5]....
        /*0070*/ 	.word	0x000011f0


	//----- nvinfo : EIATTR_CBANK_PARAM_SIZE
	.align		4
.L_101:
        /*0074*/ 	.byte	0x03, 0x19
        /*0076*/ 	.short	0x0018


	//----- nvinfo : EIATTR_PARAM_CBANK
	.align		4
        /*0078*/ 	.byte	0x04, 0x0a
        /*007a*/ 	.short	(.L_103 - .L_102)
	.align		4
.L_102:
        /*007c*/ 	.word	index@(.nv.constant0.ott_apply_single_f32)
        /*0080*/ 	.short	0x0380
        /*0082*/ 	.short	0x0018


	//----- nvinfo : EIATTR_SW_WAR
	.align		4
.L_103:
        /*0084*/ 	.byte	0x04, 0x36
        /*0086*/ 	.short	(.L_105 - .L_104)
.L_104:
        /*0088*/ 	.word	0x00000008
.L_105:


//--------------------- .nv.callgraph             --------------------------
	.section	.nv.callgraph,"",@"SHT_CUDA_CALLGRAPH"
	.align	4
	.sectionentsize	8
	.align		4
        /*0000*/ 	.word	0x00000000
	.align		4
        /*0004*/ 	.word	0xffffffff
	.align		4
        /*0008*/ 	.word	0x00000000
	.align		4
        /*000c*/ 	.word	0xfffffffe
	.align		4
        /*0010*/ 	.word	0x00000000
	.align		4
        /*0014*/ 	.word	0xfffffffd
	.align		4
        /*0018*/ 	.word	0x00000000
	.align		4
        /*001c*/ 	.word	0xfffffffc


//--------------------- .text.ott_from_var_many_series_one_param_f32 --------------------------
	.section	.text.ott_from_var_many_series_one_param_f32,"ax",@progbits
	.align	128
        .global         ott_from_var_many_series_one_param_f32
        .type           ott_from_var_many_series_one_param_f32,@function
        .size           ott_from_var_many_series_one_param_f32,(.L_x_66 - ott_from_var_many_series_one_param_f32)
        .other          ott_from_var_many_series_one_param_f32,@"STO_CUDA_ENTRY STV_DEFAULT"
ott_from_var_many_series_one_param_f32:
.text.ott_from_var_many_series_one_param_f32:
[----:B------:R-:W0:Y:S01]  /*0000*/  LDC R1, c[0x0][0x37c] ;  /* 0x0000df00ff017b82 */ /* 0x000e220000000800 */
[----:B------:R-:W1:Y:S07]  /*0010*/  S2R R0, SR_TID.X ;  /* 0x0000000000007919 */ /* 0x000e6e0000002100 */
[----:B------:R-:W2:Y:S01]  /*0020*/  S2UR UR8, SR_CTAID.X ;  /* 0x00000000000879c3 */ /* 0x000ea20000002500 */
[----:B0-----:R-:W-:-:S05]  /*0030*/  VIADD R1, R1, 0xffffff70 ;  /* 0xffffff7001017836 */ /* 0x001fca0000000000 */
[----:B------:R-:W-:Y:S02]  /*0040*/  R2UR UR23, R1 ;  /* 0x00000000011772ca */ /* 0x000fe400000e0000 */
[----:B------:R-:W2:Y:S02]  /*0050*/  LDC R2, c[0x0][0x388] ;  /* 0x0000e200ff027b82 */ /* 0x000ea40000000800 */
[----:B--2---:R-:W-:-:S04]  /*0060*/  ISETP.LE.AND P0, PT, R2, UR8, PT ;  /* 0x0000000802007c0c */ /* 0x004fc8000bf03270 */
[----:B-1----:R-:W-:-:S13]  /*0070*/  ISETP.NE.OR P0, PT, R0, RZ, P0 ;  /* 0x000000ff0000720c */ /* 0x002fda0000705670 */
[----:B------:R-:W-:Y:S05]  /*0080*/  @P0 EXIT ;  /* 0x000000000000094d */ /* 0x000fea0003800000 */
[----:B------:R-:W0:Y:S01]  /*0090*/  LDCU UR4, c[0x0][0x390] ;  /* 0x00007200ff0477ac */ /* 0x000e220008000800 */
[----:B------:R-:W-:Y:S01]  /*00a0*/  IMAD.MOV.U32 R4, RZ, RZ, 0x1 ;  /* 0x00000001ff047424 */ /* 0x000fe200078e00ff */
[----:B0-----:R-:W0:Y:S02]  /*00b0*/  I2F.F64 R2, UR4 ;  /* 0x0000000400027d12 */ /* 0x001e240008201c00 */
[----:B0-----:R-:W-:-:S06]  /*00c0*/  DADD R2, R2, 1 ;  /* 0x3ff0000002027429 */ /* 0x001fcc0000000000 */
[----:B------:R-:W0:Y:S02]  /*00d0*/  MUFU.RCP64H R5, R3 ;  /* 0x0000000300057308 */ /* 0x000e240000001800 */
[----:B0-----:R-:W-:-:S08]  /*00e0*/  DFMA R6, -R2, R4, 1 ;  /* 0x3ff000000206742b */ /* 0x001fd00000000104 */
[----:B------:R-:W-:-:S08]  /*00f0*/  DFMA R6, R6, R6, R6 ;  /* 0x000000060606722b */ /* 0x000fd00000000006 */
[----:B------:R-:W-:-:S08]  /*0100*/  DFMA R6, R4, R6, R4 ;  /* 0x000000060406722b */ /* 0x000fd00000000004 */
[----:B------:R-:W-:-:S08]  /*0110*/  DFMA R4, -R2, R6, 1 ;  /* 0x3ff000000204742b */ /* 0x000fd00000000106 */
[----:B------:R-:W-:-:S08]  /*0120*/  DFMA R4, R6, R4, R6 ;  /* 0x000000040604722b */ /* 0x000fd00000000006 */
[----:B------:R-:W-:-:S08]  /*0130*/  DMUL R6, R4, 2 ;  /* 0x4000000004067828 */ /* 0x000fd00000000000 */
[----:B------:R-:W-:-:S08]  /*0140*/  DFMA R8, -R2, R6, 2 ;  /* 0x400000000208742b */ /* 0x000fd00000000106 */
[----:B------:R-:W-:-:S10]  /*0150*/  DFMA R8, R4, R8, R6 ;  /* 0x000000080408722b */ /* 0x000fd40000000006 */
[----:B------:R-:W-:Y:S02]  /*0160*/  R2UR UR11, R9 ;  /* 0x00000000090b72ca */ /* 0x000fe400000e0000 */
[----:B------:R-:W-:-:S11]  /*0170*/  R2UR UR10, R8 ;  /* 0x00000000080a72ca */ /* 0x000fd600000e0000 */
[----:B------:R-:W-:-:S05]  /*0180*/  FFMA R0, RZ, R3, UR11 ;  /* 0x0000000bff007e23 */ /* 0x000fca0008000003 */
[----:B------:R-:W-:-:S13]  /*0190*/  FSETP.GT.AND P0, PT, |R0|, 1.469367938527859385e-39, PT ;  /* 0x001000000000780b */ /* 0x000fda0003f04200 */
[----:B------:R-:W-:Y:S05]  /*01a0*/  @P0 BRA `(.L_x_0) ;  /* 0x0000000000200947 */ /* 0x000fea0003800000 */
[----:B------:R-:W-:Y:S01]  /*01b0*/  IMAD.MOV.U32 R16, RZ, RZ, R2 ;  /* 0x000000ffff107224 */ /* 0x000fe200078e0002 */
[----:B------:R-:W-:Y:S01]  /*01c0*/  MOV R26, 0x210 ;  /* 0x00000210001a7802 */ /* 0x000fe20000000f00 */
[----:B------:R-:W-:Y:S02]  /*01d0*/  IMAD.MOV.U32 R19, RZ, RZ, R3 ;  /* 0x000000ffff137224 */ /* 0x000fe400078e0003 */
[----:B------:R-:W-:Y:S02]  /*01e0*/  IMAD.MOV.U32 R10, RZ, RZ, RZ ;  /* 0x000000ffff0a7224 */ /* 0x000fe400078e00ff */
[----:B------:R-:W-:-:S07]  /*01f0*/  IMAD.MOV.U32 R11, RZ, RZ, 0x40000000 ;  /* 0x40000000ff0b7424 */ /* 0x000fce00078e00ff */
[----:B------:R-:W-:Y:S05]  /*0200*/  CALL.REL.NOINC `($__internal_0_$__cuda_sm20_div_rn_f64_full) ;  /* 0x0000002c00847944 */ /* 0x000fea0003c00000 */
[----:B------:R-:W-:Y:S01]  /*0210*/  UMOV UR10, UR6 ;  /* 0x00000006000a7c82 */ /* 0x000fe20008000000 */
[----:B------:R-:W-:-:S05]  /*0220*/  UMOV UR11, UR7 ;  /* 0x00000007000b7c82 */ /* 0x000fca0008000000 */
.L_x_0:
[----:B------:R-:W0:Y:S02]  /*0230*/  LDCU UR7, c[0x0][0x38c] ;  /* 0x00007180ff0777ac */ /* 0x000e240008000800 */
[----:B0-----:R-:W-:-:S06]  /*0240*/  UISETP.GE.AND UP0, UPT, UR7, 0x1, UPT ;  /* 0x000000010700788c */ /* 0x001fcc000bf06270 */
[----:B------:R-:W-:-:S13]  /*0250*/  PLOP3.LUT P0, PT, PT, PT, UP0, 0x80, 0x8 ;  /* 0x000000000008781c */ /* 0x000fda0003f0f008 */
[----:B------:R-:W-:Y:S05]  /*0260*/  @!P0 EXIT ;  /* 0x000000000000894d */ /* 0x000fea0003800000 */
[----:B------:R-:W0:Y:S01]  /*0270*/  LDCU.64 UR12, c[0x0][0x380] ;  /* 0x00007000ff0c77ac */ /* 0x000e220008000a00 */
[----:B------:R-:W-:Y:S01]  /*0280*/  USHF.L.U32 UR4, UR8, 0x2, URZ ;  /* 0x0000000208047899 */ /* 0x000fe200080006ff */
[----:B------:R-:W1:Y:S01]  /*0290*/  LDCU.64 UR16, c[0x0][0x358] ;  /* 0x00006b00ff1077ac */ /* 0x000e620008000a00 */
[----:B------:R-:W-:Y:S02]  /*02a0*/  USHF.R.U32.HI UR5, URZ, 0x1e, UR8 ;  /* 0x0000001eff057899 */ /* 0x000fe40008011608 */
[----:B0-----:R-:W-:-:S04]  /*02b0*/  UIADD3 UR6, UP0, UPT, UR4, UR12, URZ ;  /* 0x0000000c04067290 */ /* 0x001fc8000ff1e0ff */
[----:B------:R-:W-:Y:S02]  /*02c0*/  UIADD3.X UR9, UPT, UPT, UR5, UR13, URZ, UP0, !UPT ;  /* 0x0000000d05097290 */ /* 0x000fe400087fe4ff */
[----:B------:R-:W-:-:S04]  /*02d0*/  IMAD.U32 R4, RZ, RZ, UR6 ;  /* 0x00000006ff047e24 */ /* 0x000fc8000f8e00ff */
[----:B------:R-:W-:Y:S01]  /*02e0*/  IMAD.U32 R5, RZ, RZ, UR9 ;  /* 0x00000009ff057e24 */ /* 0x000fe2000f8e00ff */
[----:B------:R-:W0:Y:S04]  /*02f0*/  LDCU UR6, c[0x0][0x394] ;  /* 0x00007280ff0677ac */ /* 0x000e280008000800 */
[----:B-1----:R1:W2:Y:S01]  /*0300*/  LDG.E.CONSTANT R4, desc[UR16][R4.64] ;  /* 0x0000001004047981 */ /* 0x0022a2000c1e9900 */
[----:B------:R-:W-:Y:S01]  /*0310*/  IMAD.MOV.U32 R6, RZ, RZ, 0x47ae147b ;  /* 0x47ae147bff067424 */ /* 0x000fe200078e00ff */
[----:B------:R-:W-:Y:S01]  /*0320*/  UMOV UR14, 0x47ae147b ;  /* 0x47ae147b000e7882 */ /* 0x000fe20000000000 */
[----:B------:R-:W-:Y:S01]  /*0330*/  IMAD.MOV.U32 R7, RZ, RZ, 0x3f747ae1 ;  /* 0x3f747ae1ff077424 */ /* 0x000fe200078e00ff */
[----:B------:R-:W-:Y:S01]  /*0340*/  UMOV UR15, 0x3f847ae1 ;  /* 0x3f847ae1000f7882 */ /* 0x000fe20000000000 */
[----:B------:R-:W-:-:S02]  /*0350*/  IMAD.U32 R0, RZ, RZ, UR4 ;  /* 0x00000004ff007e24 */ /* 0x000fc4000f8e00ff */
[----:B-1----:R-:W-:Y:S01]  /*0360*/  IMAD.U32 R5, RZ, RZ, UR5 ;  /* 0x00000005ff057e24 */ /* 0x002fe2000f8e00ff */
[----:B------:R-:W-:Y:S01]  /*0370*/  UMOV UR5, URZ ;  /* 0x000000ff00057c82 */ /* 0x000fe20008000000 */
[----:B0-----:R-:W0:Y:S01]  /*0380*/  F2F.F64.F32 R2, UR6 ;  /* 0x0000000600027d10 */ /* 0x001e220008201800 */
[----:B------:R-:W-:Y:S01]  /*0390*/  UMOV UR6, URZ ;  /* 0x000000ff00067c82 */ /* 0x000fe20008000000 */
[C---:B0-----:R-:W-:Y:S02]  /*03a0*/  DFMA R6, R2.reuse, -R6, 1 ;  /* 0x3ff000000206742b */ /* 0x041fe40000000806 */
[----:B------:R-:W-:-:S08]  /*03b0*/  DMUL R2, R2, UR14 ;  /* 0x0000000e02027c28 */ /* 0x000fd00008000000 */
[----:B------:R-:W-:Y:S02]  /*03c0*/  R2UR UR18, R6 ;  /* 0x00000000061272ca */ /* 0x000fe400000e0000 */
[----:B------:R-:W-:Y:S02]  /*03d0*/  R2UR UR19, R7 ;  /* 0x00000000071372ca */ /* 0x000fe400000e0000 */
[----:B------:R-:W-:Y:S02]  /*03e0*/  R2UR UR20, R2 ;  /* 0x00000000021472ca */ /* 0x000fe400000e0000 */
[----:B------:R-:W-:Y:S02]  /*03f0*/  R2UR UR21, R3 ;  /* 0x00000000031572ca */ /* 0x000fe400000e0000 */
[----:B--2---:R-:W-:-:S13]  /*0400*/  FSETP.NE.AND P0, PT, |R4|, +INF , PT ;  /* 0x7f8000000400780b */ /* 0x004fda0003f05200 */
[----:B------:R-:W-:Y:S05]  /*0410*/  @P0 BRA `(.L_x_1) ;  /* 0x0000000000580947 */ /* 0x000fea0003800000 */
[----:B------:R-:W0:Y:S01]  /*0420*/  LDC R7, c[0x0][0x388] ;  /* 0x0000e200ff077b82 */ /* 0x000e220000000800 */
[----:B------:R-:W1:Y:S01]  /*0430*/  LDCU UR7, c[0x0][0x38c] ;  /* 0x00007180ff0777ac */ /* 0x000e620008000800 */
[----:B------:R-:W2:Y:S02]  /*0440*/  LDCU.64 UR12, c[0x0][0x380] ;  /* 0x00007000ff0c77ac */ /* 0x000ea40008000a00 */
.L_x_2:
[----:B------:R-:W-:-:S04]  /*0450*/  UIADD3 UR4, UPT, UPT, UR5, 0x1, URZ ;  /* 0x0000000105047890 */ /* 0x000fc8000fffe0ff */
[----:B-1----:R-:W-:-:S06]  /*0460*/  UISETP.NE.AND UP0, UPT, UR4, UR7, UPT ;  /* 0x000000070400728c */ /* 0x002fcc000bf05270 */
[----:B------:R-:W-:-:S13]  /*0470*/  PLOP3.LUT P0, PT, PT, PT, UP0, 0x80, 0x8 ;  /* 0x000000000008781c */ /* 0x000fda0003f0f008 */
[----:B--2---:R-:W-:Y:S05]  /*0480*/  @!P0 EXIT ;  /* 0x000000000000894d */ /* 0x004fea0003800000 */
[----:B------:R-:W-:Y:S01]  /*0490*/  IMAD.U32 R2, RZ, RZ, UR8 ;  /* 0x00000008ff027e24 */ /* 0x000fe2000f8e00ff */
[----:B------:R-:W-:Y:S01]  /*04a0*/  UMOV UR5, UR4 ;  /* 0x0000000400057c82 */ /* 0x000fe20008000000 */
[----:B------:R-:W-:Y:S02]  /*04b0*/  IMAD.MOV.U32 R3, RZ, RZ, RZ ;  /* 0x000000ffff037224 */ /* 0x000fe400078e00ff */
[----:B------:R-:W-:Y:S02]  /*04c0*/  IMAD.MOV.U32 R5, RZ, RZ, RZ ;  /* 0x000000ffff057224 */ /* 0x000fe400078e00ff */
[----:B0-----:R-:W-:-:S04]  /*04d0*/  IMAD.WIDE.U32 R2, R7, UR5, R2 ;  /* 0x0000000507027c25 */ /* 0x001fc8000f8e0002 */
[----:B------:R-:W-:Y:S02]  /*04e0*/  IMAD.IADD R3, R3, 0x1, R5 ;  /* 0x0000000103037824 */ /* 0x000fe400078e0205 */
[----:B------:R-:W-:-:S03]  /*04f0*/  IMAD.SHL.U32 R0, R2, 0x4, RZ ;  /* 0x0000000402007824 */ /* 0x000fc600078e00ff */
[----:B------:R-:W-:Y:S02]  /*0500*/  SHF.L.U64.HI R4, R2, 0x2, R3 ;  /* 0x0000000202047819 */ /* 0x000fe40000010203 */
[----:B------:R-:W-:-:S04]  /*0510*/  IADD3 R2, P0, PT, R0, UR12, RZ ;  /* 0x0000000c00027c10 */ /* 0x000fc8000ff1e0ff */
[----:B------:R-:W-:-:S05]  /*0520*/  IADD3.X R3, PT, PT, R4, UR13, RZ, P0, !PT ;  /* 0x0000000d04037c10 */ /* 0x000fca00087fe4ff */
[----:B------:R-:W2:Y:S01]  /*0530*/  LDG.E.CONSTANT R2, desc[UR16][R2.64] ;  /* 0x0000001002027981 */ /* 0x000ea2000c1e9900 */
[----:B------:R-:W-:Y:S01]  /*0540*/  UIADD3 UR6, UPT, UPT, UR6, -0x1, URZ ;  /* 0xffffffff06067890 */ /* 0x000fe2000fffe0ff */
[----:B--2---:R-:W-:-:S13]  /*0550*/  FSETP.NE.AND P0, PT, |R2|, +INF , PT ;  /* 0x7f8000000200780b */ /* 0x004fda0003f05200 */
[----:B------:R-:W-:Y:S05]  /*0560*/  @!P0 BRA `(.L_x_2) ;  /* 0xfffffffc00b88947 */ /* 0x000fea000383ffff */
[----:B------:R-:W-:-:S07]  /*0570*/  IMAD.MOV.U32 R5, RZ, RZ, R4 ;  /* 0x000000ffff057224 */ /* 0x000fce00078e0004 */
.L_x_1:
[----:B------:R-:W-:Y:S01]  /*0580*/  IMAD.U32 R12, RZ, RZ, UR18 ;  /* 0x00000012ff0c7e24 */ /* 0x000fe2000f8e00ff */
[----:B------:R-:W-:Y:S01]  /*0590*/  DFMA R14, -RZ, UR20, RZ ;  /* 0x00000014ff0e7c2b */ /* 0x000fe200080001ff */
[----:B------:R-:W-:Y:S01]  /*05a0*/  IMAD.U32 R13, RZ, RZ, UR19 ;  /* 0x00000013ff0d7e24 */ /* 0x000fe2000f8e00ff */
[----:B------:R-:W-:Y:S01]  /*05b0*/  UIADD3 UR14, UPT, UPT, UR5, 0x8, URZ ;  /* 0x00000008050e7890 */ /* 0x000fe2000fffe0ff */
[----:B------:R-:W-:Y:S01]  /*05c0*/  STL.64 [R1], RZ ;  /* 0x000000ff01007387 */ /* 0x000fe20000100a00 */
[----:B------:R-:W0:Y:S01]  /*05d0*/  LDCU.64 UR8, c[0x0][0x398] ;  /* 0x00007300ff0877ac */ /* 0x000e220008000a00 */
[----:B------:R-:W-:Y:S01]  /*05e0*/  DFMA R10, RZ, UR20, RZ ;  /* 0x00000014ff0a7c2b */ /* 0x000fe200080000ff */
[----:B------:R-:W-:Y:S01]  /*05f0*/  CS2R R8, SRZ ;  /* 0x0000000000087805 */ /* 0x000fe2000001ff00 */
[----:B------:R-:W-:Y:S01]  /*0600*/  DADD R12, R12, UR20 ;  /* 0x000000140c0c7e29 */ /* 0x000fe20008000000 */
[----:B------:R-:W-:Y:S01]  /*0610*/  UISETP.GE.AND UP0, UPT, UR14, UR7, UPT ;  /* 0x000000070e00728c */ /* 0x000fe2000bf06270 */
[----:B------:R-:W-:Y:S01]  /*0620*/  DSETP.GEU.AND P0, PT, R14, RZ, PT ;  /* 0x000000ff0e00722a */ /* 0x000fe20003f0e000 */
[----:B------:R-:W-:Y:S01]  /*0630*/  STL.64 [R1+0x48], RZ ;  /* 0x000048ff01007387 */ /* 0x000fe20000100a00 */
[----:B------:R-:W-:Y:S01]  /*0640*/  CS2R R6, SRZ ;  /* 0x0000000000067805 */ /* 0x000fe2000001ff00 */
[----:B------:R-:W-:-:S02]  /*0650*/  UMOV UR4, URZ ;  /* 0x000000ff00047c82 */ /* 0x000fc40008000000 */
[----:B------:R-:W-:Y:S03]  /*0660*/  STL.64 [R1+0x8], RZ ;  /* 0x000008ff01007387 */ /* 0x000fe60000100a00 */
[----:B------:R-:W-:Y:S01]  /*0670*/  FSEL R2, R12, UR18, !P0 ;  /* 0x000000120c027c08 */ /* 0x000fe2000c000000 */
[----:B------:R-:W-:Y:S01]  /*0680*/  STL.64 [R1+0x50], RZ ;  /* 0x000050ff01007387 */ /* 0x000fe20000100a00 */
[----:B------:R-:W-:Y:S01]  /*0690*/  FSEL R3, R13, UR19, !P0 ;  /* 0x000000130d037c08 */ /* 0x000fe2000c000000 */
[----:B------:R-:W-:Y:S02]  /*06a0*/  @UP0 UIADD3 UR14, UPT, UPT, UR7, -0x1, URZ ;  /* 0xffffffff070e0890 */ /* 0x000fe4000fffe0ff */
[----:B------:R-:W-:Y:S01]  /*06b0*/  STL.64 [R1+0x10], RZ ;  /* 0x000010ff01007387 */ /* 0x000fe20000100a00 */
[----:B0-----:R-:W-:Y:S01]  /*06c0*/  IADD3 R4, P0, PT, R0, UR8, RZ ;  /* 0x0000000800047c10 */ /* 0x001fe2000ff1e0ff */
[----:B------:R-:W-:Y:S01]  /*06d0*/  UISETP.GT.AND UP0, UPT, UR14, UR5, UPT ;  /* 0x000000050e00728c */ /* 0x000fe2000bf04270 */
[----:B------:R-:W-:Y:S01]  /*06e0*/  DMUL R2, R14, R2 ;  /* 0x000000020e027228 */ /* 0x000fe20000000000 */
[----:B------:R-:W-:Y:S01]  /*06f0*/  STL.64 [R1+0x58], RZ ;  /* 0x000058ff01007387 */ /* 0x000fe20000100a00 */
[----:B------:R-:W-:Y:S01]  /*0700*/  IADD3.X R5, PT, PT, R5, UR9, RZ, P0, !PT ;  /* 0x0000000905057c10 */ /* 0x000fe200087fe4ff */
[----:B------:R-:W-:-:S02]  /*0710*/  IMAD.MOV.U32 R0, RZ, RZ, 0x1 ;  /* 0x00000001ff007424 */ /* 0x000fc400078e00ff */
[----:B------:R-:W-:Y:S04]  /*0720*/  STL.64 [R1+0x18], RZ ;  /* 0x000018ff01007387 */ /* 0x000fe80000100a00 */
[----:B------:R-:W-:Y:S01]  /*0730*/  STL.64 [R1+0x60], RZ ;  /* 0x000060ff01007387 */ /* 0x000fe20000100a00 */
[----:B------:R0:W1:Y:S03]  /*0740*/  F2F.F32.F64 R3, R2 ;  /* 0x0000000200037310 */ /* 0x0000660000301000 */
[----:B------:R-:W-:Y:S04]  /*0750*/  STL.64 [R1+0x20], RZ ;  /* 0x000020ff01007387 */ /* 0x000fe80000100a00 */
[----:B------:R-:W-:Y:S01]  /*0760*/  STL.64 [R1+0x68], RZ ;  /* 0x000068ff01007387 */ /* 0x000fe20000100a00 */
[----:B0-----:R-:W-:-:S03]  /*0770*/  IMAD.MOV.U32 R2, RZ, RZ, R10 ;  /* 0x000000ffff027224 */ /* 0x001fc600078e000a */
[----:B------:R-:W-:Y:S04]  /*0780*/  STL.64 [R1+0x28], RZ ;  /* 0x000028ff01007387 */ /* 0x000fe80000100a00 */
[----:B------:R-:W-:Y:S04]  /*0790*/  STL.64 [R1+0x70], RZ ;  /* 0x000070ff01007387 */ /* 0x000fe80000100a00 */
[----:B------:R-:W-:Y:S04]  /*07a0*/  STL.64 [R1+0x30], RZ ;  /* 0x000030ff01007387 */ /* 0x000fe80000100a00 */
[----:B------:R-:W-:Y:S04]  /*07b0*/  STL.64 [R1+0x78], RZ ;  /* 0x000078ff01007387 */ /* 0x000fe80000100a00 */
[----:B------:R-:W-:Y:S04]  /*07c0*/  STL.64 [R1+0x38], RZ ;  /* 0x000038ff01007387 */ /* 0x000fe80000100a00 */
[----:B------:R-:W-:Y:S04]  /*07d0*/  STL.64 [R1+0x80], RZ ;  /* 0x000080ff01007387 */ /* 0x000fe80000100a00 */
[----:B------:R-:W-:Y:S04]  /*07e0*/  STL.64 [R1+0x40], RZ ;  /* 0x000040ff01007387 */ /* 0x000fe80000100a00 */
[----:B------:R-:W-:Y:S04]  /*07f0*/  STL.64 [R1+0x88], RZ ;  /* 0x000088ff01007387 */ /* 0x000fe80000100a00 */
[----:B-1----:R0:W-:Y:S02]  /*0800*/  STG.E desc[UR16][R4.64], R3 ;  /* 0x0000000304007986 */ /* 0x0021e4000c101910 */
[----:B0-----:R-:W-:-:S02]  /*0810*/  IMAD.MOV.U32 R4, RZ, RZ, R14 ;  /* 0x000000ffff047224 */ /* 0x001fc400078e000e */
[----:B------:R-:W-:Y:S02]  /*0820*/  IMAD.MOV.U32 R5, RZ, RZ, R15 ;  /* 0x000000ffff057224 */ /* 0x000fe400078e000f */
[----:B------:R-:W-:Y:S01]  /*0830*/  IMAD.MOV.U32 R3, RZ, RZ, R11 ;  /* 0x000000ffff037224 */ /* 0x000fe200078e000b */
[----:B------:R-:W-:Y:S06]  /*0840*/  BRA.U !UP0, `(.L_x_3) ;  /* 0x0000000d08fc7547 */ /* 0x000fec000b800000 */
[----:B------:R-:W-:Y:S01]  /*0850*/  UIADD3 UR4, UPT, UPT, UR5, 0x1, URZ ;  /* 0x0000000105047890 */ /* 0x000fe2000fffe0ff */
[----:B------:R-:W-:Y:S01]  /*0860*/  IMAD.MOV.U32 R0, RZ, RZ, 0x1 ;  /* 0x00000001ff007424 */ /* 0x000fe200078e00ff */
[----:B------:R-:W-:Y:S01]  /*0870*/  CS2R R6, SRZ ;  /* 0x0000000000067805 */ /* 0x000fe2000001ff00 */
[----:B------:R-:W-:Y:S01]  /*0880*/  IMAD.MOV.U32 R2, RZ, RZ, R10 ;  /* 0x000000ffff027224 */ /* 0x000fe200078e000a */
[----:B------:R-:W-:Y:S01]  /*0890*/  UISETP.NE.AND UP0, UPT, UR14, UR4, UPT ;  /* 0x000000040e00728c */ /* 0x000fe2000bf05270 */
[----:B------:R-:W-:Y:S01]  /*08a0*/  IMAD.MOV.U32 R3, RZ, RZ, R11 ;  /* 0x000000ffff037224 */ /* 0x000fe200078e000b */
[----:B------:R-:W-:Y:S01]  /*08b0*/  CS2R R8, SRZ ;  /* 0x0000000000087805 */ /* 0x000fe2000001ff00 */
[----:B------:R-:W-:Y:S01]  /*08c0*/  IMAD.MOV.U32 R4, RZ, RZ, R14 ;  /* 0x000000ffff047224 */ /* 0x000fe200078e000e */
[----:B------:R-:W-:Y:S01]  /*08d0*/  UMOV UR4, URZ ;  /* 0x000000ff00047c82 */ /* 0x000fe20008000000 */
[----:B------:R-:W-:Y:S01]  /*08e0*/  IMAD.MOV.U32 R5, RZ, RZ, R15 ;  /* 0x000000ffff057224 */ /* 0x000fe200078e000f */
[----:B------:R-:W-:-:S03]  /*08f0*/  UMOV UR22, UR5 ;  /* 0x0000000500167c82 */ /* 0x000fc60008000000 */
[----:B------:R-:W-:Y:S05]  /*0900*/  BRA.U !UP0, `(.L_x_4) ;  /* 0x0000000908807547 */ /* 0x000fea000b800000 */
[----:B------:R-:W0:Y:S01]  /*0910*/  S2UR UR26, SR_CTAID.X ;  /* 0x00000000001a79c3 */ /* 0x000e220000002500 */
[----:B------:R-:W1:Y:S01]  /*0920*/  LDCU UR24, c[0x0][0x388] ;  /* 0x00007100ff1877ac */ /* 0x000e620008000800 */
[----:B------:R-:W-:Y:S01]  /*0930*/  IMAD.MOV.U32 R0, RZ, RZ, 0x1 ;  /* 0x00000001ff007424 */ /* 0x000fe200078e00ff */
[----:B------:R-:W-:Y:S01]  /*0940*/  CS2R R6, SRZ ;  /* 0x0000000000067805 */ /* 0x000fe2000001ff00 */
[----:B------:R-:W-:Y:S01]  /*0950*/  IMAD.MOV.U32 R2, RZ, RZ, R10 ;  /* 0x000000ffff027224 */ /* 0x000fe200078e000a */
[----:B------:R-:W-:Y:S01]  /*0960*/  UIADD3 UR6, UPT, UPT, UR14, UR6, URZ ;  /* 0x000000060e067290 */ /* 0x000fe2000fffe0ff */
[----:B------:R-:W-:Y:S01]  /*0970*/  IMAD.MOV.U32 R3, RZ, RZ, R11 ;  /* 0x000000ffff037224 */ /* 0x000fe200078e000b */
[----:B------:R-:W2:Y:S01]  /*0980*/  LDCU UR34, c[0x0][0x388] ;  /* 0x00007100ff2277ac */ /* 0x000ea20008000800 */
[----:B------:R-:W-:Y:S02]  /*0990*/  IMAD.MOV.U32 R4, RZ, RZ, R14 ;  /* 0x000000ffff047224 */ /* 0x000fe400078e000e */
[----:B------:R-:W-:Y:S01]  /*09a0*/  IMAD.MOV.U32 R5, RZ, RZ, R15 ;  /* 0x000000ffff057224 */ /* 0x000fe200078e000f */
[----:B------:R-:W-:Y:S01]  /*09b0*/  ULOP3.LUT UR6, UR6, 0xfffffffe, URZ, 0xc0, !UPT ;  /* 0xfffffffe06067892 */ /* 0x000fe2000f8ec0ff */
[----:B------:R-:W3:Y:S01]  /*09c0*/  LDCU.64 UR28, c[0x0][0x398] ;  /* 0x00007300ff1c77ac */ /* 0x000ee20008000a00 */
[----:B------:R-:W4:Y:S01]  /*09d0*/  LDCU.64 UR12, c[0x0][0x380] ;  /* 0x00007000ff0c77ac */ /* 0x000f220008000a00 */
[----:B-1----:R-:W-:-:S02]  /*09e0*/  USHF.L.U32 UR30, UR24, 0x2, URZ ;  /* 0x00000002181e7899 */ /* 0x002fc400080006ff */
[----:B------:R-:W-:Y:S02]  /*09f0*/  USHF.R.U32.HI UR24, URZ, 0x1e, UR24 ;  /* 0x0000001eff187899 */ /* 0x000fe40008011618 */
[----:B------:R-:W-:Y:S01]  /*0a00*/  UIADD3 UR15, UPT, UPT, -UR6, URZ, URZ ;  /* 0x000000ff060f7290 */ /* 0x000fe2000fffe1ff */
[----:B------:R-:W-:Y:S01]  /*0a10*/  UMOV UR4, URZ ;  /* 0x000000ff00047c82 */ /* 0x000fe20008000000 */
[----:B0-2---:R-:W-:-:S10]  /*0a20*/  UMOV UR22, UR5 ;  /* 0x0000000500167c82 */ /* 0x005fd40008000000 */
.L_x_7:
[----:B------:R-:W-:Y:S01]  /*0a30*/  UMOV UR6, UR26 ;  /* 0x0000001a00067c82 */ /* 0x000fe20008000000 */
[----:B------:R-:W-:Y:S02]  /*0a40*/  UMOV UR7, URZ ;  /* 0x000000ff00077c82 */ /* 0x000fe40008000000 */
[----:B------:R-:W-:-:S03]  /*0a50*/  UIMAD.WIDE.U32 UR8, UR22, UR34, UR6 ;  /* 0x00000022160872a5 */ /* 0x000fc6000f8e0006 */
[----:B------:R-:W-:Y:S01]  /*0a60*/  UMOV UR6, URZ ;  /* 0x000000ff00067c82 */ /* 0x000fe20008000000 */
[----:B----4-:R-:W-:Y:S02]  /*0a70*/  ULEA UR27, UP0, UR8, UR12, 0x2 ;  /* 0x0000000c081b7291 */ /* 0x010fe4000f8010ff */
[----:B------:R-:W-:-:S04]  /*0a80*/  UIADD3 UR25, UPT, UPT, UR9, UR6, URZ ;  /* 0x0000000609197290 */ /* 0x000fc8000fffe0ff */
[----:B------:R-:W-:Y:S01]  /*0a90*/  ULEA.HI.X UR31, UR8, UR13, UR25, 0x2, UP0 ;  /* 0x0000000d081f7291 */ /* 0x000fe200080f1419 */
[----:B--2---:R-:W-:Y:S01]  /*0aa0*/  IMAD.U32 R18, RZ, RZ, UR27 ;  /* 0x0000001bff127e24 */ /* 0x004fe2000f8e00ff */
[----:B------:R-:W-:-:S04]  /*0ab0*/  UIADD3 UR32, UP0, UPT, UR30, UR27, URZ ;  /* 0x0000001b1e207290 */ /* 0x000fc8000ff1e0ff */
[----:B------:R-:W-:Y:S02]  /*0ac0*/  UIADD3.X UR33, UPT, UPT, UR24, UR31, URZ, UP0, !UPT ;  /* 0x0000001f18217290 */ /* 0x000fe400087fe4ff */
[----:B------:R-:W-:Y:S01]  /*0ad0*/  IMAD.U32 R19, RZ, RZ, UR31 ;  /* 0x0000001fff137e24 */ /* 0x000fe2000f8e00ff */
[----:B------:R-:W-:Y:S02]  /*0ae0*/  UIADD3 UR6, UP0, UPT, UR30, UR32, URZ ;  /* 0x000000201e067290 */ /* 0x000fe4000ff1e0ff */
[----:B------:R-:W-:Y:S02]  /*0af0*/  IMAD.U32 R20, RZ, RZ, UR32 ;  /* 0x00000020ff147e24 */ /* 0x000fe4000f8e00ff */
[----:B------:R-:W-:Y:S01]  /*0b00*/  IMAD.U32 R21, RZ, RZ, UR33 ;  /* 0x00000021ff157e24 */ /* 0x000fe2000f8e00ff */
[----:B------:R-:W-:Y:S01]  /*0b10*/  UIADD3.X UR7, UPT, UPT, UR24, UR33, URZ, UP0, !UPT ;  /* 0x0000002118077290 */ /* 0x000fe200087fe4ff */
[----:B-1----:R-:W2:Y:S01]  /*0b20*/  LDG.E.CONSTANT R24, desc[UR16][R18.64] ;  /* 0x0000001012187981 */ /* 0x002ea2000c1e9900 */
[----:B------:R-:W-:-:S03]  /*0b30*/  IMAD.U32 R22, RZ, RZ, UR6 ;  /* 0x00000006ff167e24 */ /* 0x000fc6000f8e00ff */
[----:B------:R-:W4:Y:S01]  /*0b40*/  LDG.E.CONSTANT R17, desc[UR16][R20.64] ;  /* 0x0000001014117981 */ /* 0x000f22000c1e9900 */
[----:B------:R-:W-:-:S05]  /*0b50*/  IMAD.U32 R23, RZ, RZ, UR7 ;  /* 0x00000007ff177e24 */ /* 0x000fca000f8e00ff */
[----:B------:R-:W5:Y:S01]  /*0b60*/  LDG.E.CONSTANT R16, desc[UR16][R22.64] ;  /* 0x0000001016107981 */ /* 0x000f62000c1e9900 */
[----:B------:R-:W-:-:S04]  /*0b70*/  UIADD3 UR15, UPT, UPT, UR15, 0x2, URZ ;  /* 0x000000020f0f7890 */ /* 0x000fc8000fffe0ff */
[----:B------:R-:W-:Y:S01]  /*0b80*/  UISETP.NE.AND UP0, UPT, UR15, URZ, UPT ;  /* 0x000000ff0f00728c */ /* 0x000fe2000bf05270 */
[----:B----4-:R-:W-:-:S04]  /*0b90*/  FSETP.NE.AND P1, PT, |R17|, +INF , PT ;  /* 0x7f8000001100780b */ /* 0x010fc80003f25200 */
[----:B--2---:R-:W-:Y:S02]  /*0ba0*/  FSETP.EQU.OR P1, PT, |R24|, +INF , !P1 ;  /* 0x7f8000001800780b */ /* 0x004fe40004f2a600 */
[----:B-----5:R-:W-:-:S04]  /*0bb0*/  FSETP.NE.AND P0, PT, |R16|, +INF , PT ;  /* 0x7f8000001000780b */ /* 0x020fc80003f05200 */
[----:B------:R-:W-:-:S07]  /*0bc0*/  FSETP.EQU.OR P0, PT, |R17|, +INF , !P0 ;  /* 0x7f8000001100780b */ /* 0x000fce000470a600 */
[----:B------:R-:W-:Y:S06]  /*0bd0*/  @P1 BRA `(.L_x_5) ;  /* 0x0000000000e81947 */ /* 0x000fec0003800000 */
[C---:B------:R-:W-:Y:S01]  /*0be0*/  ISETP.NE.AND P5, PT, R0.reuse, 0x1, PT ;  /* 0x000000010000780c */ /* 0x040fe20003fa5270 */
[C---:B------:R-:W-:Y:S01]  /*0bf0*/  DSETP.GEU.AND P1, PT, R4.reuse, RZ, PT ;  /* 0x000000ff0400722a */ /* 0x040fe20003f2e000 */
[----:B------:R-:W-:Y:S01]  /*0c00*/  ISETP.NE.AND P3, PT, R0, -0x1, PT ;  /* 0xffffffff0000780c */ /* 0x000fe20003f65270 */
[----:B------:R-:W-:Y:S01]  /*0c10*/  DSETP.GT.AND P6, PT, R4, RZ, PT ;  /* 0x000000ff0400722a */ /* 0x000fe20003fc4000 */
[----:B------:R-:W-:Y:S01]  /*0c20*/  UIADD3 UR6, UP1, UPT, UR8, UR34, URZ ;  /* 0x0000002208067290 */ /* 0x000fe2000ff3e0ff */
[C---:B------:R-:W-:Y:S01]  /*0c30*/  DSETP.GEU.AND P2, PT, R2.reuse, RZ, PT ;  /* 0x000000ff0200722a */ /* 0x040fe20003f4e000 */
[----:B------:R-:W-:Y:S01]  /*0c40*/  ULEA UR27, UR4, UR23, 0x3 ;  /* 0x00000017041b7291 */ /* 0x000fe2000f8e18ff */
[----:B------:R-:W-:Y:S01]  /*0c50*/  DSETP.GT.AND P4, PT, R2, RZ, PT ;  /* 0x000000ff0200722a */ /* 0x000fe20003f84000 */
[----:B------:R-:W-:Y:S01]  /*0c60*/  FSEL R21, R4, R14, !P1 ;  /* 0x0000000e04157208 */ /* 0x000fe20004800000 */
[----:B------:R-:W-:Y:S01]  /*0c70*/  UIADD3.X UR7, UPT, UPT, URZ, UR25, URZ, UP1, !UPT ;  /* 0x00000019ff077290 */ /* 0x000fe20008ffe4ff */
[----:B------:R-:W-:Y:S01]  /*0c80*/  FSEL R23, R5, R15, !P1 ;  /* 0x0000000f05177208 */ /* 0x000fe20004800000 */
[----:B------:R-:W-:Y:S01]  /*0c90*/  DSETP.GT.AND P1, PT, R14, R4, PT ;  /* 0x000000040e00722a */ /* 0x000fe20003f24000 */
[----:B---3--:R-:W-:Y:S01]  /*0ca0*/  ULEA UR26, UP1, UR6, UR28, 0x2 ;  /* 0x0000001c061a7291 */ /* 0x008fe2000f8210ff */
[----:B------:R-:W-:Y:S01]  /*0cb0*/  @!P5 SEL R0, R0, 0xffffffff, !P6 ;  /* 0xffffffff0000d807 */ /* 0x000fe20007000000 */
[----:B------:R-:W-:Y:S01]  /*0cc0*/  DSETP.GEU.AND P5, PT, R10, R2, PT ;  /* 0x000000020a00722a */ /* 0x000fe20003fae000 */
[----:B------:R-:W-:Y:S01]  /*0cd0*/  FSEL R19, R2, R10, P4 ;  /* 0x0000000a02137208 */ /* 0x000fe20002000000 */
[C-C-:B------:R-:W-:Y:S01]  /*0ce0*/  FADD R4, -R24.reuse, R17.reuse ;  /* 0x0000001118047221 */ /* 0x140fe20000000100 */
[----:B------:R-:W-:Y:S01]  /*0cf0*/  FSEL R3, R3, R11, P4 ;  /* 0x0000000b03037208 */ /* 0x000fe20002000000 */
[----:B------:R-:W-:Y:S01]  /*0d00*/  FADD R2, R24, -R17 ;  /* 0x8000001118027221 */ /* 0x000fe20000000000 */
[----:B------:R-:W-:Y:S01]  /*0d10*/  @!P3 SEL R0, R0, 0x1, P2 ;  /* 0x000000010000b807 */ /* 0x000fe20001000000 */
[----:B------:R-:W-:Y:S01]  /*0d20*/  ULEA.HI.X UR6, UR6, UR29, UR7, 0x2, UP1 ;  /* 0x0000001d06067291 */ /* 0x000fe200088f1407 */
[----:B------:R-:W-:Y:S01]  /*0d30*/  FSEL R20, R21, R14, !P1 ;  /* 0x0000000e15147208 */ /* 0x000fe20004800000 */
[----:B------:R-:W0:Y:S01]  /*0d40*/  F2F.F64.F32 R4, R4 ;  /* 0x0000000400047310 */ /* 0x000e220000201800 */
[----:B------:R-:W-:Y:S01]  /*0d50*/  FSEL R21, R23, R15, !P1 ;  /* 0x0000000f17157208 */ /* 0x000fe20004800000 */
[----:B------:R-:W-:Y:S01]  /*0d60*/  UIADD3 UR4, UPT, UPT, UR4, 0x1, URZ ;  /* 0x0000000104047890 */ /* 0x000fe2000fffe0ff */
[----:B------:R-:W-:-:S02]  /*0d70*/  FSEL R19, R19, R10, P5 ;  /* 0x0000000a13137208 */ /* 0x000fc40002800000 */
[----:B------:R-:W-:Y:S02]  /*0d80*/  ISETP.NE.AND P1, PT, R0, 0x1, PT ;  /* 0x000000010000780c */ /* 0x000fe40003f25270 */
[----:B------:R-:W-:Y:S02]  /*0d90*/  FSEL R18, R3, R11, P5 ;  /* 0x0000000b03127208 */ /* 0x000fe40002800000 */
[----:B------:R-:W-:Y:S01]  /*0da0*/  FSEL R22, R20, R19, !P1 ;  /* 0x0000001314167208 */ /* 0x000fe20004800000 */
[----:B------:R-:W1:Y:S01]  /*0db0*/  F2F.F64.F32 R2, R2 ;  /* 0x0000000200027310 */ /* 0x000e620000201800 */
[----:B------:R-:W-:-:S06]  /*0dc0*/  FSEL R23, R21, R18, !P1 ;  /* 0x0000001215177208 */ /* 0x000fcc0004800000 */
[----:B------:R-:W-:-:S06]  /*0dd0*/  DSETP.GEU.AND P1, PT, R22, RZ, PT ;  /* 0x000000ff1600722a */ /* 0x000fcc0003f2e000 */
[----:B------:R-:W-:Y:S02]  /*0de0*/  FSEL R24, R12, UR18, !P1 ;  /* 0x000000120c187c08 */ /* 0x000fe4000c800000 */
[----:B------:R-:W-:Y:S01]  /*0df0*/  FSEL R25, R13, UR19, !P1 ;  /* 0x000000130d197c08 */ /* 0x000fe2000c800000 */
[----:B0-----:R-:W-:Y:S02]  /*0e00*/  DSETP.GEU.AND P1, PT, R4, RZ, PT ;  /* 0x000000ff0400722a */ /* 0x001fe40003f2e000 */
[----:B-1----:R-:W-:-:S03]  /*0e10*/  DSETP.GEU.AND P2, PT, R2, RZ, PT ;  /* 0x000000ff0200722a */ /* 0x002fc60003f4e000 */
[----:B------:R-:W-:Y:S01]  /*0e20*/  DMUL R22, R22, R24 ;  /* 0x0000001816167228 */ /* 0x000fe20000000000 */
[----:B------:R-:W-:Y:S01]  /*0e30*/  FSEL R4, R4, RZ, P1 ;  /* 0x000000ff04047208 */ /* 0x000fe20000800000 */
[----:B------:R-:W-:Y:S01]  /*0e40*/  IMAD.U32 R24, RZ, RZ, UR26 ;  /* 0x0000001aff187e24 */ /* 0x000fe2000f8e00ff */
[----:B------:R-:W0:Y:S01]  /*0e50*/  S2UR UR26, SR_CTAID.X ;  /* 0x00000000001a79c3 */ /* 0x000e220000002500 */
[----:B------:R-:W-:Y:S01]  /*0e60*/  IMAD.U32 R25, RZ, RZ, UR6 ;  /* 0x00000006ff197e24 */ /* 0x000fe2000f8e00ff */
[----:B------:R-:W-:Y:S01]  /*0e70*/  UIMAD.WIDE UR6, UR4, 0x38e38e39, URZ ;  /* 0x38e38e39040678a5 */ /* 0x000fe2000f8e02ff */
[----:B------:R-:W-:Y:S02]  /*0e80*/  FSEL R5, R5, RZ, P1 ;  /* 0x000000ff05057208 */ /* 0x000fe40000800000 */
[----:B------:R-:W-:Y:S01]  /*0e90*/  FSEL R2, R2, RZ, P2 ;  /* 0x000000ff02027208 */ /* 0x000fe20001000000 */
[----:B------:R-:W-:Y:S01]  /*0ea0*/  USHF.R.S32.HI UR6, URZ, 0x1, UR7 ;  /* 0x00000001ff067899 */ /* 0x000fe20008011407 */
[----:B------:R-:W1:Y:S01]  /*0eb0*/  F2F.F32.F64 R23, R22 ;  /* 0x0000001600177310 */ /* 0x000e620000301000 */
[----:B------:R-:W-:Y:S01]  /*0ec0*/  FSEL R3, R3, RZ, P2 ;  /* 0x000000ff03037208 */ /* 0x000fe20001000000 */
[----:B------:R2:W-:Y:S01]  /*0ed0*/  STL.64 [UR27], R4 ;  /* 0x00000004ff007987 */ /* 0x0005e20008100a1b */
[----:B------:R-:W-:Y:S01]  /*0ee0*/  ULEA.HI UR6, UR7, UR6, URZ, 0x1 ;  /* 0x0000000607067291 */ /* 0x000fe2000f8f08ff */
[----:B------:R-:W-:-:S02]  /*0ef0*/  DADD R8, R8, R4 ;  /* 0x0000000008087229 */ /* 0x000fc40000000004 */
[----:B------:R3:W-:Y:S01]  /*0f00*/  STL.64 [UR27+0x48], R2 ;  /* 0x00004802ff007987 */ /* 0x0007e20008100a1b */
[----:B------:R-:W-:Y:S01]  /*0f10*/  DADD R6, R6, R2 ;  /* 0x0000000006067229 */ /* 0x000fe20000000002 */
[----:B------:R-:W-:Y:S01]  /*0f20*/  UIMAD UR4, UR6, -0x9, UR4 ;  /* 0xfffffff7060478a4 */ /* 0x000fe2000f8e0204 */
[----:B--2---:R-:W-:Y:S02]  /*0f30*/  IMAD.MOV.U32 R4, RZ, RZ, R20 ;  /* 0x000000ffff047224 */ /* 0x004fe400078e0014 */
[----:B------:R-:W-:Y:S01]  /*0f40*/  IMAD.MOV.U32 R5, RZ, RZ, R21 ;  /* 0x000000ffff057224 */ /* 0x000fe200078e0015 */
[----:B-1----:R1:W-:Y:S01]  /*0f50*/  STG.E desc[UR16][R24.64], R23 ;  /* 0x0000001718007986 */ /* 0x0023e2000c101910 */
[----:B---3--:R-:W-:Y:S02]  /*0f60*/  IMAD.MOV.U32 R2, RZ, RZ, R19 ;  /* 0x000000ffff027224 */ /* 0x008fe400078e0013 */
[----:B0-----:R-:W-:-:S07]  /*0f70*/  IMAD.MOV.U32 R3, RZ, RZ, R18 ;  /* 0x000000ffff037224 */ /* 0x001fce00078e0012 */
.L_x_5:
[----:B------:R-:W-:Y:S05]  /*0f80*/  @P0 BRA `(.L_x_6) ;  /* 0x0000000000d80947 */ /* 0x000fea0003800000 */
[C---:B------:R-:W-:Y:S01]  /*0f90*/  ISETP.NE.AND P5, PT, R0.reuse, 0x1, PT ;  /* 0x000000010000780c */ /* 0x040fe20003fa5270 */
[C---:B------:R-:W-:Y:S01]  /*0fa0*/  DSETP.GT.AND P6, PT, R4.reuse, RZ, PT ;  /* 0x000000ff0400722a */ /* 0x040fe20003fc4000 */
[----:B------:R-:W-:Y:S01]  /*0fb0*/  ISETP.NE.AND P0, PT, R0, -0x1, PT ;  /* 0xffffffff0000780c */ /* 0x000fe20003f05270 */
[----:B------:R-:W-:Y:S01]  /*0fc0*/  DSETP.GEU.AND P4, PT, R4, RZ, PT ;  /* 0x000000ff0400722a */ /* 0x000fe20003f8e000 */
[C-C-:B------:R-:W-:Y:S01]  /*0fd0*/  FADD R18, -R17.reuse, R16.reuse ;  /* 0x0000001011127221 */ /* 0x140fe20000000100 */
[C---:B------:R-:W-:Y:S01]  /*0fe0*/  DSETP.GEU.AND P1, PT, R2.reuse, RZ, PT ;  /* 0x000000ff0200722a */ /* 0x040fe20003f2e000 */
[----:B------:R-:W-:Y:S01]  /*0ff0*/  FADD R20, R17, -R16 ;  /* 0x8000001011147221 */ /* 0x000fe20000000000 */
[----:B------:R-:W-:Y:S01]  /*1000*/  DSETP.GT.AND P2, PT, R2, RZ, PT ;  /* 0x000000ff0200722a */ /* 0x000fe20003f44000 */
[----:B------:R-:W-:Y:S01]  /*1010*/  UIADD3 UR6, UP1, UP2, UR34, UR8, UR34 ;  /* 0x0000000822067290 */ /* 0x000fe2000fa3e022 */
[----:B------:R-:W-:Y:S01]  /*1020*/  DSETP.GT.AND P3, PT, R14, R4, PT ;  /* 0x000000040e00722a */ /* 0x000fe20003f64000 */
[----:B------:R-:W-:Y:S01]  /*1030*/  FSEL R19, R4, R14, !P4 ;  /* 0x0000000e04137208 */ /* 0x000fe20006000000 */
[----:B------:R-:W0:Y:S01]  /*1040*/  S2UR UR26, SR_CTAID.X ;  /* 0x00000000001a79c3 */ /* 0x000e220000002500 */
[----:B------:R-:W-:Y:S01]  /*1050*/  FSEL R5, R5, R15, !P4 ;  /* 0x0000000f05057208 */ /* 0x000fe20006000000 */
[----:B------:R-:W-:Y:S01]  /*1060*/  DSETP.GEU.AND P4, PT, R10, R2, PT ;  /* 0x000000020a00722a */ /* 0x000fe20003f8e000 */
[----:B------:R-:W-:Y:S01]  /*1070*/  @!P5 SEL R0, R0, 0xffffffff, !P6 ;  /* 0xffffffff0000d807 */ /* 0x000fe20007000000 */
[----:B------:R-:W-:Y:S01]  /*1080*/  UIADD3.X UR7, UPT, UPT, URZ, UR25, URZ, UP1, UP2 ;  /* 0x00000019ff077290 */ /* 0x000fe20008fe44ff */
[----:B------:R-:W-:Y:S01]  /*1090*/  FSEL R21, R2, R10, P2 ;  /* 0x0000000a02157208 */ /* 0x000fe20001000000 */
[----:B---3--:R-:W-:Y:S01]  /*10a0*/  ULEA UR8, UP1, UR6, UR28, 0x2 ;  /* 0x0000001c06087291 */ /* 0x008fe2000f8210ff */
[----:B------:R-:W-:-:S02]  /*10b0*/  FSEL R3, R3, R11, P2 ;  /* 0x0000000b03037208 */ /* 0x000fc40001000000 */
[----:B------:R-:W-:Y:S01]  /*10c0*/  @!P0 SEL R0, R0, 0x1, P1 ;  /* 0x0000000100008807 */ /* 0x000fe20000800000 */
[----:B------:R-:W-:Y:S01]  /*10d0*/  ULEA.HI.X UR6, UR6, UR29, UR7, 0x2, UP1 ;  /* 0x0000001d06067291 */ /* 0x000fe200088f1407 */
[----:B------:R-:W-:Y:S02]  /*10e0*/  FSEL R4, R19, R14, !P3 ;  /* 0x0000000e13047208 */ /* 0x000fe40005800000 */
[----:B------:R-:W-:Y:S01]  /*10f0*/  FSEL R5, R5, R15, !P3 ;  /* 0x0000000f05057208 */ /* 0x000fe20005800000 */
[----:B------:R-:W2:Y:S01]  /*1100*/  F2F.F64.F32 R18, R18 ;  /* 0x0000001200127310 */ /* 0x000ea20000201800 */
[----:B------:R-:W-:Y:S02]  /*1110*/  FSEL R2, R21, R10, P4 ;  /* 0x0000000a15027208 */ /* 0x000fe40002000000 */
[----:B------:R-:W-:Y:S02]  /*1120*/  ISETP.NE.AND P0, PT, R0, 0x1, PT ;  /* 0x000000010000780c */ /* 0x000fe40003f05270 */
[----:B------:R-:W-:-:S02]  /*1130*/  FSEL R3, R3, R11, P4 ;  /* 0x0000000b03037208 */ /* 0x000fc40002000000 */
[----:B------:R-:W-:Y:S01]  /*1140*/  FSEL R22, R4, R2, !P0 ;  /* 0x0000000204167208 */ /* 0x000fe20004000000 */
[----:B------:R-:W3:Y:S01]  /*1150*/  F2F.F64.F32 R20, R20 ;  /* 0x0000001400147310 */ /* 0x000ee20000201800 */
[----:B-1----:R-:W-:-:S06]  /*1160*/  FSEL R23, R5, R3, !P0 ;  /* 0x0000000305177208 */ /* 0x002fcc0004000000 */
[----:B------:R-:W-:-:S06]  /*1170*/  DSETP.GEU.AND P0, PT, R22, RZ, PT ;  /* 0x000000ff1600722a */ /* 0x000fcc0003f0e000 */
[----:B------:R-:W-:Y:S02]  /*1180*/  FSEL R16, R12, UR18, !P0 ;  /* 0x000000120c107c08 */ /* 0x000fe4000c000000 */
[----:B------:R-:W-:Y:S01]  /*1190*/  FSEL R17, R13, UR19, !P0 ;  /* 0x000000130d117c08 */ /* 0x000fe2000c000000 */
[----:B--2---:R-:W-:Y:S02]  /*11a0*/  DSETP.GEU.AND P0, PT, R18, RZ, PT ;  /* 0x000000ff1200722a */ /* 0x004fe40003f0e000 */
[----:B---3--:R-:W-:-:S03]  /*11b0*/  DSETP.GEU.AND P1, PT, R20, RZ, PT ;  /* 0x000000ff1400722a */ /* 0x008fc60003f2e000 */
[----:B------:R-:W-:Y:S01]  /*11c0*/  DMUL R24, R22, R16 ;  /* 0x0000001016187228 */ /* 0x000fe20000000000 */
[----:B------:R-:W-:Y:S01]  /*11d0*/  IMAD.U32 R22, RZ, RZ, UR8 ;  /* 0x00000008ff167e24 */ /* 0x000fe2000f8e00ff */
[----:B------:R-:W-:Y:S01]  /*11e0*/  ULEA UR8, UR4, UR23, 0x3 ;  /* 0x0000001704087291 */ /* 0x000fe2000f8e18ff */
[----:B------:R-:W-:Y:S01]  /*11f0*/  FSEL R16, R18, RZ, P0 ;  /* 0x000000ff12107208 */ /* 0x000fe20000000000 */
[----:B------:R-:W-:Y:S01]  /*1200*/  IMAD.U32 R23, RZ, RZ, UR6 ;  /* 0x00000006ff177e24 */ /* 0x000fe2000f8e00ff */
[----:B------:R-:W-:Y:S01]  /*1210*/  FSEL R17, R19, RZ, P0 ;  /* 0x000000ff13117208 */ /* 0x000fe20000000000 */
[----:B------:R-:W-:Y:S01]  /*1220*/  UIADD3 UR4, UPT, UPT, UR4, 0x1, URZ ;  /* 0x0000000104047890 */ /* 0x000fe2000fffe0ff */
[----:B------:R-:W-:-:S03]  /*1230*/  FSEL R18, R20, RZ, P1 ;  /* 0x000000ff14127208 */ /* 0x000fc60000800000 */
[----:B------:R-:W1:Y:S01]  /*1240*/  F2F.F32.F64 R25, R24 ;  /* 0x0000001800197310 */ /* 0x000e620000301000 */
[----:B------:R-:W-:Y:S01]  /*1250*/  FSEL R19, R21, RZ, P1 ;  /* 0x000000ff15137208 */ /* 0x000fe20000800000 */
[----:B------:R2:W-:Y:S01]  /*1260*/  STL.64 [UR8], R16 ;  /* 0x00000010ff007987 */ /* 0x0005e20008100a08 */
[----:B------:R-:W-:Y:S01]  /*1270*/  UIMAD.WIDE UR6, UR4, 0x38e38e39, URZ ;  /* 0x38e38e39040678a5 */ /* 0x000fe2000f8e02ff */
[----:B------:R-:W-:Y:S02]  /*1280*/  DADD R8, R8, R16 ;  /* 0x0000000008087229 */ /* 0x000fe40000000010 */
[----:B------:R2:W-:Y:S01]  /*1290*/  STL.64 [UR8+0x48], R18 ;  /* 0x00004812ff007987 */ /* 0x0005e20008100a08 */
[----:B------:R-:W-:Y:S01]  /*12a0*/  USHF.R.S32.HI UR6, URZ, 0x1, UR7 ;  /* 0x00000001ff067899 */ /* 0x000fe20008011407 */
[----:B------:R-:W-:-:S03]  /*12b0*/  DADD R6, R6, R18 ;  /* 0x0000000006067229 */ /* 0x000fc60000000012 */
[----:B------:R-:W-:Y:S01]  /*12c0*/  ULEA.HI UR6, UR7, UR6, URZ, 0x1 ;  /* 0x0000000607067291 */ /* 0x000fe2000f8f08ff */
[----:B-1----:R2:W-:Y:S03]  /*12d0*/  STG.E desc[UR16][R22.64], R25 ;  /* 0x0000001916007986 */ /* 0x0025e6000c101910 */
[----:B0-----:R-:W-:-:S12]  /*12e0*/  UIMAD UR4, UR6, -0x9, UR4 ;  /* 0xfffffff7060478a4 */ /* 0x001fd8000f8e0204 */
.L_x_6:
[----:B------:R-:W-:Y:S01]  /*12f0*/  UIADD3 UR22, UPT, UPT, UR22, 0x2, URZ ;  /* 0x0000000216167890 */ /* 0x000fe2000fffe0ff */
[----:B------:R-:W-:Y:S11]  /*1300*/  BRA.U UP0, `(.L_x_7) ;  /* 0xfffffff500c87547 */ /* 0x000ff6000b83ffff */
.L_x_4:
[----:B------:R-:W-:-:S04]  /*1310*/  UIADD3 UR14, UPT, UPT, UR14, -UR5, URZ ;  /* 0x800000050e0e7290 */ /* 0x000fc8000fffe0ff */
[----:B------:R-:W-:-:S04]  /*1320*/  ULOP3.LUT UR14, UR14, 0x1, URZ, 0xc0, !UPT ;  /* 0x000000010e0e7892 */ /* 0x000fc8000f8ec0ff */
[----:B------:R-:W-:-:S09]  /*1330*/  UISETP.NE.U32.AND UP0, UPT, UR14, 0x1, UPT ;  /* 0x000000010e00788c */ /* 0x000fd2000bf05070 */
[----:B------:R-:W-:Y:S05]  /*1340*/  BRA.U UP0, `(.L_x_3) ;  /* 0x00000005003c7547 */ /* 0x000fea000b800000 */
[----:B------:R-:W0:Y:S01]  /*1350*/  S2UR UR8, SR_CTAID.X ;  /* 0x00000000000879c3 */ /* 0x000e220000002500 */
[----:B------:R-:W0:Y:S01]  /*1360*/  LDCU UR24, c[0x0][0x388] ;  /* 0x00007100ff1877ac */ /* 0x000e220008000800 */
[----:B------:R-:W-:Y:S01]  /*1370*/  UIADD3 UR14, UPT, UPT, UR22, 0x1, URZ ;  /* 0x00000001160e7890 */ /* 0x000fe2000fffe0ff */
[----:B------:R-:W-:Y:S01]  /*1380*/  UMOV UR9, URZ ;  /* 0x000000ff00097c82 */ /* 0x000fe20008000000 */
[----:B------:R-:W-:Y:S01]  /*1390*/  UMOV UR7, URZ ;  /* 0x000000ff00077c82 */ /* 0x000fe20008000000 */
[----:B------:R-:W-:Y:S01]  /*13a0*/  UMOV UR6, URZ ;  /* 0x000000ff00067c82 */ /* 0x000fe20008000000 */
[----:B0-----:R-:W-:Y:S02]  /*13b0*/  UIMAD.WIDE.U32 UR14, UR14, UR24, UR8 ;  /* 0x000000180e0e72a5 */ /* 0x001fe4000f8e0008 */
[----:B------:R-:W-:Y:S02]  /*13c0*/  UIMAD.WIDE.U32 UR8, UR22, UR24, UR8 ;  /* 0x00000018160872a5 */ /* 0x000fe4000f8e0008 */
[----:B------:R-:W-:-:S02]  /*13d0*/  UIADD3 UR7, UPT, UPT, UR15, UR7, URZ ;  /* 0x000000070f077290 */ /* 0x000fc4000fffe0ff */
[----:B------:R-:W-:Y:S02]  /*13e0*/  USHF.L.U32 UR15, UR14, 0x2, URZ ;  /* 0x000000020e0f7899 */ /* 0x000fe400080006ff */
[----:B------:R-:W-:Y:S02]  /*13f0*/  USHF.L.U64.HI UR7, UR14, 0x2, UR7 ;  /* 0x000000020e077899 */ /* 0x000fe40008010207 */
[----:B------:R-:W-:Y:S02]  /*1400*/  UIADD3 UR14, UP1, UPT, UR15, UR12, URZ ;  /* 0x0000000c0f0e7290 */ /* 0x000fe4000ff3e0ff */
[----:B------:R-:W-:Y:S02]  /*1410*/  UIADD3 UR6, UPT, UPT, UR9, UR6, URZ ;  /* 0x0000000609067290 */ /* 0x000fe4000fffe0ff */
[----:B------:R-:W-:Y:S02]  /*1420*/  UIADD3.X UR9, UPT, UPT, UR7, UR13, URZ, UP1, !UPT ;  /* 0x0000000d07097290 */ /* 0x000fe40008ffe4ff */
[----:B------:R-:W-:Y:S01]  /*1430*/  ULEA UR22, UP0, UR8, UR12, 0x2 ;  /* 0x0000000c08167291 */ /* 0x000fe2000f8010ff */
[----:B--2---:R-:W-:-:S03]  /*1440*/  IMAD.U32 R18, RZ, RZ, UR14 ;  /* 0x0000000eff127e24 */ /* 0x004fc6000f8e00ff */
[----:B------:R-:W-:Y:S01]  /*1450*/  ULEA.HI.X UR8, UR8, UR13, UR6, 0x2, UP0 ;  /* 0x0000000d08087291 */ /* 0x000fe200080f1406 */
[----:B------:R-:W-:Y:S02]  /*1460*/  IMAD.U32 R19, RZ, RZ, UR9 ;  /* 0x00000009ff137e24 */ /* 0x000fe4000f8e00ff */
[----:B------:R-:W-:-:S03]  /*1470*/  IMAD.U32 R16, RZ, RZ, UR22 ;  /* 0x00000016ff107e24 */ /* 0x000fc6000f8e00ff */
[----:B------:R-:W-:Y:S01]  /*1480*/  IMAD.U32 R17, RZ, RZ, UR8 ;  /* 0x00000008ff117e24 */ /* 0x000fe2000f8e00ff */
[----:B------:R-:W2:Y:S04]  /*1490*/  LDG.E.CONSTANT R19, desc[UR16][R18.64] ;  /* 0x0000001012137981 */ /* 0x000ea8000c1e9900 */
[----:B------:R-:W4:Y:S01]  /*14a0*/  LDG.E.CONSTANT R16, desc[UR16][R16.64] ;  /* 0x0000001010107981 */ /* 0x000f22000c1e9900 */
[----:B--2---:R-:W-:-:S04]  /*14b0*/  FSETP.NE.AND P0, PT, |R19|, +INF , PT ;  /* 0x7f8000001300780b */ /* 0x004fc80003f05200 */
[----:B----4-:R-:W-:-:S13]  /*14c0*/  FSETP.EQU.OR P0, PT, |R16|, +INF , !P0 ;  /* 0x7f8000001000780b */ /* 0x010fda000470a600 */
[----:B------:R-:W-:Y:S05]  /*14d0*/  @P0 BRA `(.L_x_3) ;  /* 0x0000000000d80947 */ /* 0x000fea0003800000 */
[C---:B------:R-:W-:Y:S01]  /*14e0*/  ISETP.NE.AND P5, PT, R0.reuse, 0x1, PT ;  /* 0x000000010000780c */ /* 0x040fe20003fa5270 */
[C---:B------:R-:W-:Y:S01]  /*14f0*/  DSETP.GT.AND P6, PT, R4.reuse, RZ, PT ;  /* 0x000000ff0400722a */ /* 0x040fe20003fc4000 */
[----:B------:R-:W-:Y:S01]  /*1500*/  ISETP.NE.AND P1, PT, R0, -0x1, PT ;  /* 0xffffffff0000780c */ /* 0x000fe20003f25270 */
[----:B------:R-:W-:Y:S01]  /*1510*/  DSETP.GEU.AND P4, PT, R4, RZ, PT ;  /* 0x000000ff0400722a */ /* 0x000fe20003f8e000 */
[----:B------:R-:W0:Y:S01]  /*1520*/  LDCU.64 UR8, c[0x0][0x398] ;  /* 0x00007300ff0877ac */ /* 0x000e220008000a00 */
[C---:B------:R-:W-:Y:S02]  /*1530*/  DSETP.GT.AND P2, PT, R2.reuse, RZ, PT ;  /* 0x000000ff0200722a */ /* 0x040fe40003f44000 */
[----:B------:R-:W-:Y:S02]  /*1540*/  DSETP.GEU.AND P3, PT, R2, RZ, PT ;  /* 0x000000ff0200722a */ /* 0x000fe40003f6e000 */
[----:B------:R-:W-:Y:S01]  /*1550*/  DSETP.GT.AND P0, PT, R14, R4, PT ;  /* 0x000000040e00722a */ /* 0x000fe20003f04000 */
[----:B------:R-:W-:-:S02]  /*1560*/  FSEL R17, R4, R14, !P4 ;  /* 0x0000000e04117208 */ /* 0x000fc40006000000 */
[----:B------:R-:W-:Y:S01]  /*1570*/  FSEL R5, R5, R15, !P4 ;  /* 0x0000000f05057208 */ /* 0x000fe20006000000 */
[----:B------:R-:W-:Y:S01]  /*1580*/  DSETP.GEU.AND P4, PT, R10, R2, PT ;  /* 0x000000020a00722a */ /* 0x000fe20003f8e000 */
[----:B------:R-:W-:Y:S02]  /*1590*/  @!P5 SEL R0, R0, 0xffffffff, !P6 ;  /* 0xffffffff0000d807 */ /* 0x000fe40007000000 */
[----:B------:R-:W-:Y:S01]  /*15a0*/  FSEL R21, R2, R10, P2 ;  /* 0x0000000a02157208 */ /* 0x000fe20001000000 */
[--C-:B------:R-:W-:Y:S01]  /*15b0*/  FADD R2, -R16, R19.reuse ;  /* 0x0000001310027221 */ /* 0x100fe20000000100 */
[----:B------:R-:W-:Y:S02]  /*15c0*/  FSEL R3, R3, R11, P2 ;  /* 0x0000000b03037208 */ /* 0x000fe40001000000 */
[----:B------:R-:W-:Y:S02]  /*15d0*/  @!P1 SEL R0, R0, 0x1, P3 ;  /* 0x0000000100009807 */ /* 0x000fe40001800000 */
[----:B------:R-:W-:Y:S01]  /*15e0*/  FSEL R4, R17, R14, !P0 ;  /* 0x0000000e11047208 */ /* 0x000fe20004000000 */
[----:B0-----:R-:W-:Y:S01]  /*15f0*/  UIADD3 UR6, UP0, UPT, UR15, UR8, URZ ;  /* 0x000000080f067290 */ /* 0x001fe2000ff1e0ff */
[----:B------:R-:W-:Y:S01]  /*1600*/  FSEL R5, R5, R15, !P0 ;  /* 0x0000000f05057208 */ /* 0x000fe20004000000 */
[----:B------:R-:W-:Y:S01]  /*1610*/  ULEA UR8, UR4, UR23, 0x3 ;  /* 0x0000001704087291 */ /* 0x000fe2000f8e18ff */
[----:B------:R-:W-:Y:S01]  /*1620*/  FSEL R21, R21, R10, P4 ;  /* 0x0000000a15157208 */ /* 0x000fe20002000000 */
[----:B------:R-:W-:Y:S01]  /*1630*/  FADD R10, R16, -R19 ;  /* 0x80000013100a7221 */ /* 0x000fe20000000000 */
[----:B------:R-:W-:Y:S01]  /*1640*/  ISETP.NE.AND P0, PT, R0, 0x1, PT ;  /* 0x000000010000780c */ /* 0x000fe20003f05270 */
[----:B------:R-:W-:Y:S01]  /*1650*/  UIADD3.X UR7, UPT, UPT, UR7, UR9, URZ, UP0, !UPT ;  /* 0x0000000907077290 */ /* 0x000fe200087fe4ff */
[----:B------:R-:W-:Y:S01]  /*1660*/  FSEL R18, R3, R11, P4 ;  /* 0x0000000b03127208 */ /* 0x000fe20002000000 */
[----:B------:R-:W-:Y:S01]  /*1670*/  UIADD3 UR4, UPT, UPT, UR4, 0x1, URZ ;  /* 0x0000000104047890 */ /* 0x000fe2000fffe0ff */
[----:B------:R-:W-:Y:S01]  /*1680*/  FSEL R14, R4, R21, !P0 ;  /* 0x00000015040e7208 */ /* 0x000fe20004000000 */
[----:B------:R-:W0:Y:S01]  /*1690*/  F2F.F64.F32 R10, R10 ;  /* 0x0000000a000a7310 */ /* 0x000e220000201800 */
[----:B------:R-:W-:-:S06]  /*16a0*/  FSEL R15, R5, R18, !P0 ;  /* 0x00000012050f7208 */ /* 0x000fcc0004000000 */
[----:B------:R-:W-:Y:S01]  /*16b0*/  DSETP.GEU.AND P0, PT, R14, RZ, PT ;  /* 0x000000ff0e00722a */ /* 0x000fe20003f0e000 */
[----:B------:R-:W2:Y:S05]  /*16c0*/  F2F.F64.F32 R2, R2 ;  /* 0x0000000200027310 */ /* 0x000eaa0000201800 */
[----:B------:R-:W-:Y:S02]  /*16d0*/  FSEL R16, R12, UR18, !P0 ;  /* 0x000000120c107c08 */ /* 0x000fe4000c000000 */
[----:B------:R-:W-:Y:S01]  /*16e0*/  FSEL R17, R13, UR19, !P0 ;  /* 0x000000130d117c08 */ /* 0x000fe2000c000000 */
[----:B0-----:R-:W-:-:S05]  /*16f0*/  DSETP.GEU.AND P1, PT, R10, RZ, PT ;  /* 0x000000ff0a00722a */ /* 0x001fca0003f2e000 */
[----:B------:R-:W-:Y:S01]  /*1700*/  DMUL R16, R14, R16 ;  /* 0x000000100e107228 */ /* 0x000fe20000000000 */
[----:B------:R-:W-:Y:S01]  /*1710*/  FSEL R10, R10, RZ, P1 ;  /* 0x000000ff0a0a7208 */ /* 0x000fe20000800000 */
[----:B------:R-:W-:Y:S01]  /*1720*/  IMAD.U32 R14, RZ, RZ, UR6 ;  /* 0x00000006ff0e7e24 */ /* 0x000fe2000f8e00ff */
[----:B------:R-:W-:Y:S01]  /*1730*/  FSEL R11, R11, RZ, P1 ;  /* 0x000000ff0b0b7208 */ /* 0x000fe20000800000 */
[----:B------:R-:W-:Y:S01]  /*1740*/  IMAD.U32 R15, RZ, RZ, UR7 ;  /* 0x00000007ff0f7e24 */ /* 0x000fe2000f8e00ff */
[----:B--2---:R-:W-:Y:S01]  /*1750*/  DSETP.GEU.AND P0, PT, R2, RZ, PT ;  /* 0x000000ff0200722a */ /* 0x004fe20003f0e000 */
[----:B------:R-:W-:Y:S02]  /*1760*/  UIMAD.WIDE UR6, UR4, 0x38e38e39, URZ ;  /* 0x38e38e39040678a5 */ /* 0x000fe4000f8e02ff */
[----:B------:R-:W-:Y:S01]  /*1770*/  STL.64 [UR8+0x48], R10 ;  /* 0x0000480aff007987 */ /* 0x000fe20008100a08 */
[----:B------:R-:W-:Y:S01]  /*1780*/  DADD R6, R6, R10 ;  /* 0x0000000006067229 */ /* 0x000fe2000000000a */
[----:B------:R-:W0:Y:S01]  /*1790*/  F2F.F32.F64 R17, R16 ;  /* 0x0000001000117310 */ /* 0x000e220000301000 */
[----:B------:R-:W-:Y:S01]  /*17a0*/  FSEL R2, R2, RZ, P0 ;  /* 0x000000ff02027208 */ /* 0x000fe20000000000 */
[----:B------:R-:W-:Y:S01]  /*17b0*/  USHF.R.S32.HI UR6, URZ, 0x1, UR7 ;  /* 0x00000001ff067899 */ /* 0x000fe20008011407 */
[----:B------:R-:W-:-:S03]  /*17c0*/  FSEL R3, R3, RZ, P0 ;  /* 0x000000ff03037208 */ /* 0x000fc60000000000 */
[----:B------:R-:W-:Y:S02]  /*17d0*/  ULEA.HI UR6, UR7, UR6, URZ, 0x1 ;  /* 0x0000000607067291 */ /* 0x000fe4000f8f08ff */
[----:B------:R2:W-:Y:S01]  /*17e0*/  STL.64 [UR8], R2 ;  /* 0x00000002ff007987 */ /* 0x0005e20008100a08 */
[----:B------:R-:W-:Y:S01]  /*17f0*/  DADD R8, R8, R2 ;  /* 0x0000000008087229 */ /* 0x000fe20000000002 */
[----:B------:R-:W-:Y:S02]  /*1800*/  UIMAD UR4, UR6, -0x9, UR4 ;  /* 0xfffffff7060478a4 */ /* 0x000fe4000f8e0204 */
[----:B0-----:R0:W-:Y:S01]  /*1810*/  STG.E desc[UR16][R14.64], R17 ;  /* 0x000000110e007986 */ /* 0x0011e2000c101910 */
[----:B--2---:R-:W-:Y:S02]  /*1820*/  IMAD.MOV.U32 R2, RZ, RZ, R21 ;  /* 0x000000ffff027224 */ /* 0x004fe400078e0015 */
[----:B------:R-:W-:-:S07]  /*1830*/  IMAD.MOV.U32 R3, RZ, RZ, R18 ;  /* 0x000000ffff037224 */ /* 0x000fce00078e0012 */
.L_x_3:
[----:B------:R-:W4:Y:S01]  /*1840*/  LDCU UR7, c[0x0][0x38c] ;  /* 0x00007180ff0777ac */ /* 0x000f220008000800 */
[----:B------:R-:W-:-:S04]  /*1850*/  UIADD3 UR6, UPT, UPT, UR5, 0x9, URZ ;  /* 0x0000000905067890 */ /* 0x000fc8000fffe0ff */
[----:B----4-:R-:W-:-:S06]  /*1860*/  UISETP.GE.AND UP0, UPT, UR6, UR7, UPT ;  /* 0x000000070600728c */ /* 0x010fcc000bf06270 */
[----:B------:R-:W-:-:S13]  /*1870*/  PLOP3.LUT P0, PT, PT, PT, UP0, 0x80, 0x8 ;  /* 0x000000000008781c */ /* 0x000fda0003f0f008 */
[----:B---3--:R-:W-:Y:S05]  /*1880*/  @P0 EXIT ;  /* 0x000000000000094d */ /* 0x008fea0003800000 */
[----:B------:R-:W-:Y:S01]  /*1890*/  UIADD3 UR7, UPT, UPT, UR5, UR7, URZ ;  /* 0x0000000705077290 */ /* 0x000fe2000fffe0ff */
[----:B0-----:R-:W-:-:S03]  /*18a0*/  CS2R R14, SRZ ;  /* 0x00000000000e7805 */ /* 0x001fc6000001ff00 */
[----:B------:R-:W-:-:S04]  /*18b0*/  ULOP3.LUT UR7, UR7, 0x1, URZ, 0xc0, !UPT ;  /* 0x0000000107077892 */ /* 0x000fc8000f8ec0ff */
[----:B------:R-:W-:-:S09]  /*18c0*/  UISETP.NE.U32.AND UP0, UPT, UR7, 0x1, UPT ;  /* 0x000000010700788c */ /* 0x000fd2000bf05070 */
[----:B------:R-:W-:Y:S05]  /*18d0*/  BRA.U !UP0, `(.L_x_8) ;  /* 0x0000000508dc7547 */ /* 0x000fea000b800000 */
[----:B------:R-:W0:Y:S01]  /*18e0*/  S2UR UR6, SR_CTAID.X ;  /* 0x00000000000679c3 */ /* 0x000e220000002500 */
[----:B------:R-:W0:Y:S01]  /*18f0*/  LDCU UR15, c[0x0][0x388] ;  /* 0x00007100ff0f77ac */ /* 0x000e220008000800 */
[----:B------:R-:W-:Y:S01]  /*1900*/  UIADD3 UR8, UPT, UPT, UR5, 0x8, URZ ;  /* 0x0000000805087890 */ /* 0x000fe2000fffe0ff */
[----:B------:R-:W-:-:S03]  /*1910*/  UMOV UR7, URZ ;  /* 0x000000ff00077c82 */ /* 0x000fc60008000000 */
[----:B0-----:R-:W-:-:S03]  /*1920*/  UIMAD.WIDE.U32 UR8, UR8, UR15, UR6 ;  /* 0x0000000f080872a5 */ /* 0x001fc6000f8e0006 */
[----:B------:R-:W-:Y:S01]  /*1930*/  UMOV UR6, URZ ;  /* 0x000000ff00067c82 */ /* 0x000fe20008000000 */
[----:B------:R-:W-:Y:S02]  /*1940*/  ULEA UR12, UP0, UR8, UR12, 0x2 ;  /* 0x0000000c080c7291 */ /* 0x000fe4000f8010ff */
[----:B------:R-:W-:-:S04]  /*1950*/  UIADD3 UR14, UPT, UPT, UR9, UR6, URZ ;  /* 0x00000006090e7290 */ /* 0x000fc8000fffe0ff */
[----:B------:R-:W-:Y:S01]  /*1960*/  ULEA.HI.X UR13, UR8, UR13, UR14, 0x2, UP0 ;  /* 0x0000000d080d7291 */ /* 0x000fe200080f140e */
[----:B------:R-:W-:Y:S01]  /*1970*/  IMAD.U32 R10, RZ, RZ, UR12 ;  /* 0x0000000cff0a7e24 */ /* 0x000fe2000f8e00ff */
[----:B------:R-:W-:-:S04]  /*1980*/  ULEA UR7, UP0, UR15, UR12, 0x2 ;  /* 0x0000000c0f077291 */ /* 0x000fc8000f8010ff */
[----:B------:R-:W-:Y:S02]  /*1990*/  ULEA.HI.X UR6, UR15, UR13, URZ, 0x2, UP0 ;  /* 0x0000000d0f067291 */ /* 0x000fe400080f14ff */
[----:B------:R-:W-:Y:S02]  /*19a0*/  IMAD.U32 R11, RZ, RZ, UR13 ;  /* 0x0000000dff0b7e24 */ /* 0x000fe4000f8e00ff */
[----:B-1----:R-:W-:Y:S02]  /*19b0*/  IMAD.U32 R24, RZ, RZ, UR7 ;  /* 0x00000007ff187e24 */ /* 0x002fe4000f8e00ff */
[----:B--2---:R-:W-:Y:S01]  /*19c0*/  IMAD.U32 R25, RZ, RZ, UR6 ;  /* 0x00000006ff197e24 */ /* 0x004fe2000f8e00ff */
[----:B------:R-:W2:Y:S04]  /*19d0*/  LDG.E.CONSTANT R23, desc[UR16][R10.64] ;  /* 0x000000100a177981 */ /* 0x000ea8000c1e9900 */
[----:B------:R-:W3:Y:S01]  /*19e0*/  LDG.E.CONSTANT R24, desc[UR16][R24.64] ;  /* 0x0000001018187981 */ /* 0x000ee2000c1e9900 */
[----:B------:R-:W-:-:S02]  /*19f0*/  CS2R R14, SRZ ;  /* 0x00000000000e7805 */ /* 0x000fc4000001ff00 */
[----:B---3--:R-:W-:-:S04]  /*1a00*/  FSETP.NE.AND P0, PT, |R24|, +INF , PT ;  /* 0x7f8000001800780b */ /* 0x008fc80003f05200 */
[----:B--2---:R-:W-:-:S13]  /*1a10*/  FSETP.EQU.OR P0, PT, |R23|, +INF , !P0 ;  /* 0x7f8000001700780b */ /* 0x004fda000470a600 */
[----:B------:R-:W-:Y:S05]  /*1a20*/  @P0 BRA `(.L_x_9) ;  /* 0x0000000400840947 */ /* 0x000fea0003800000 */
[----:B------:R-:W-:-:S09]  /*1a30*/  ULEA UR6, UR4, UR23, 0x3 ;  /* 0x0000001704067291 */ /* 0x000fd2000f8e18ff */
[----:B------:R-:W2:Y:S04]  /*1a40*/  LDL.64 R18, [UR6] ;  /* 0x00000006ff127983 */ /* 0x000ea80008100a00 */
[----:B------:R-:W3:Y:S01]  /*1a50*/  LDL.64 R20, [UR6+0x48] ;  /* 0x00004806ff147983 */ /* 0x000ee20008100a00 */
[C-C-:B------:R-:W-:Y:S01]  /*1a60*/  FADD R22, -R23.reuse, R24.reuse ;  /* 0x0000001817167221 */ /* 0x140fe20000000100 */
[----:B------:R-:W-:Y:S01]  /*1a70*/  FADD R23, R23, -R24 ;  /* 0x8000001817177221 */ /* 0x000fe20000000000 */
[----:B------:R-:W-:Y:S02]  /*1a80*/  UIADD3 UR12, UPT, UPT, UR4, 0x1, URZ ;  /* 0x00000001040c7890 */ /* 0x000fe4000fffe0ff */
[----:B------:R-:W0:Y:S08]  /*1a90*/  F2F.F64.F32 R10, R22 ;  /* 0x00000016000a7310 */ /* 0x000e300000201800 */
[----:B------:R-:W1:Y:S01]  /*1aa0*/  F2F.F64.F32 R14, R23 ;  /* 0x00000017000e7310 */ /* 0x000e620000201800 */
[----:B0-----:R-:W-:-:S06]  /*1ab0*/  DSETP.GEU.AND P0, PT, R10, RZ, PT ;  /* 0x000000ff0a00722a */ /* 0x001fcc0003f0e000 */
[----:B------:R-:W-:Y:S01]  /*1ac0*/  FSEL R10, R10, RZ, P0 ;  /* 0x000000ff0a0a7208 */ /* 0x000fe20000000000 */
[----:B-1----:R-:W-:Y:S01]  /*1ad0*/  DSETP.GEU.AND P1, PT, R14, RZ, PT ;  /* 0x000000ff0e00722a */ /* 0x002fe20003f2e000 */
[----:B------:R-:W-:-:S05]  /*1ae0*/  FSEL R11, R11, RZ, P0 ;  /* 0x000000ff0b0b7208 */ /* 0x000fca0000000000 */
[----:B------:R-:W-:Y:S01]  /*1af0*/  FSEL R16, R14, RZ, P1 ;  /* 0x000000ff0e107208 */ /* 0x000fe20000800000 */
[----:B------:R0:W-:Y:S01]  /*1b00*/  STL.64 [UR6], R10 ;  /* 0x0000000aff007987 */ /* 0x0001e20008100a06 */
[----:B------:R-:W-:-:S05]  /*1b10*/  FSEL R17, R15, RZ, P1 ;  /* 0x000000ff0f117208 */ /* 0x000fca0000800000 */
[----:B------:R1:W-:Y:S01]  /*1b20*/  STL.64 [UR6+0x48], R16 ;  /* 0x00004810ff007987 */ /* 0x0003e20008100a06 */
[----:B--2---:R-:W-:Y:S01]  /*1b30*/  DADD R18, R10, -R18 ;  /* 0x000000000a127229 */ /* 0x004fe20000000812 */
[----:B0-----:R-:W-:Y:S01]  /*1b40*/  CS2R R10, SRZ ;  /* 0x00000000000a7805 */ /* 0x001fe2000001ff00 */
[----:B---3--:R-:W-:-:S06]  /*1b50*/  DADD R14, R16, -R20 ;  /* 0x00000000100e7229 */ /* 0x008fcc0000000814 */
[----:B------:R-:W-:Y:S02]  /*1b60*/  DADD R8, R8, R18 ;  /* 0x0000000008087229 */ /* 0x000fe40000000012 */
[----:B------:R-:W-:-:S08]  /*1b70*/  DADD R6, R6, R14 ;  /* 0x0000000006067229 */ /* 0x000fd0000000000e */
[----:B------:R-:W-:-:S08]  /*1b80*/  DADD R14, R8, R6 ;  /* 0x00000000080e7229 */ /* 0x000fd00000000006 */
[----:B------:R-:W-:-:S14]  /*1b90*/  DSETP.NEU.AND P0, PT, R14, RZ, PT ;  /* 0x000000ff0e00722a */ /* 0x000fdc0003f0d000 */
[----:B-1----:R-:W-:Y:S05]  /*1ba0*/  @!P0 BRA `(.L_x_10) ;  /* 0x00000000005c8947 */ /* 0x002fea0003800000 */
[----:B------:R-:W0:Y:S01]  /*1bb0*/  MUFU.RCP64H R11, R15 ;  /* 0x0000000f000b7308 */ /* 0x000e220000001800 */
[----:B------:R-:W-:Y:S01]  /*1bc0*/  IMAD.MOV.U32 R10, RZ, RZ, 0x1 ;  /* 0x00000001ff0a7424 */ /* 0x000fe200078e00ff */
[----:B------:R-:W-:-:S10]  /*1bd0*/  DADD R20, R8, -R6 ;  /* 0x0000000008147229 */ /* 0x000fd40000000806 */
[----:B------:R-:W-:Y:S01]  /*1be0*/  FSETP.GEU.AND P1, PT, |R21|, 6.5827683646048100446e-37, PT ;  /* 0x036000001500780b */ /* 0x000fe20003f2e200 */
[----:B0-----:R-:W-:-:S08]  /*1bf0*/  DFMA R16, -R14, R10, 1 ;  /* 0x3ff000000e10742b */ /* 0x001fd0000000010a */
[----:B------:R-:W-:-:S08]  /*1c00*/  DFMA R16, R16, R16, R16 ;  /* 0x000000101010722b */ /* 0x000fd00000000010 */
[----:B------:R-:W-:-:S08]  /*1c10*/  DFMA R16, R10, R16, R10 ;  /* 0x000000100a10722b */ /* 0x000fd0000000000a */
[----:B------:R-:W-:-:S08]  /*1c20*/  DFMA R10, -R14, R16, 1 ;  /* 0x3ff000000e0a742b */ /* 0x000fd00000000110 */
[----:B------:R-:W-:-:S08]  /*1c30*/  DFMA R10, R16, R10, R16 ;  /* 0x0000000a100a722b */ /* 0x000fd00000000010 */
[----:B------:R-:W-:-:S08]  /*1c40*/  DMUL R16, R20, R10 ;  /* 0x0000000a14107228 */ /* 0x000fd00000000000 */
[----:B------:R-:W-:-:S08]  /*1c50*/  DFMA R18, -R14, R16, R20 ;  /* 0x000000100e12722b */ /* 0x000fd00000000114 */
[----:B------:R-:W-:-:S10]  /*1c60*/  DFMA R10, R10, R18, R16 ;  /* 0x000000120a0a722b */ /* 0x000fd40000000010 */
[----:B------:R-:W-:-:S05]  /*1c70*/  FFMA R16, RZ, R15, R11 ;  /* 0x0000000fff107223 */ /* 0x000fca000000000b */
[----:B------:R-:W-:-:S13]  /*1c80*/  FSETP.GT.AND P0, PT, |R16|, 1.469367938527859385e-39, PT ;  /* 0x001000001000780b */ /* 0x000fda0003f04200 */
[----:B------:R-:W-:Y:S05]  /*1c90*/  @P0 BRA P1, `(.L_x_10) ;  /* 0x0000000000200947 */ /* 0x000fea0000800000 */
[----:B------:R-:W-:Y:S01]  /*1ca0*/  IMAD.MOV.U32 R10, RZ, RZ, R20 ;  /* 0x000000ffff0a7224 */ /* 0x000fe200078e0014 */
[----:B------:R-:W-:Y:S01]  /*1cb0*/  MOV R26, 0x1d00 ;  /* 0x00001d00001a7802 */ /* 0x000fe20000000f00 */
[----:B------:R-:W-:Y:S02]  /*1cc0*/  IMAD.MOV.U32 R11, RZ, RZ, R21 ;  /* 0x000000ffff0b7224 */ /* 0x000fe400078e0015 */
[----:B------:R-:W-:Y:S02]  /*1cd0*/  IMAD.MOV.U32 R16, RZ, RZ, R14 ;  /* 0x000000ffff107224 */ /* 0x000fe400078e000e */
[----:B------:R-:W-:-:S07]  /*1ce0*/  IMAD.MOV.U32 R19, RZ, RZ, R15 ;  /* 0x000000ffff137224 */ /* 0x000fce00078e000f */
[----:B------:R-:W-:Y:S05]  /*1cf0*/  CALL.REL.NOINC `($__internal_0_$__cuda_sm20_div_rn_f64_full) ;  /* 0x0000001000c87944 */ /* 0x000fea0003c00000 */
[----:B------:R-:W-:Y:S02]  /*1d00*/  IMAD.U32 R10, RZ, RZ, UR6 ;  /* 0x00000006ff0a7e24 */ /* 0x000fe4000f8e00ff */
[----:B------:R-:W-:-:S07]  /*1d10*/  IMAD.U32 R11, RZ, RZ, UR7 ;  /* 0x00000007ff0b7e24 */ /* 0x000fce000f8e00ff */
.L_x_10:
[----:B------:R-:W-:Y:S01]  /*1d20*/  DMUL R10, |R10|, UR10 ;  /* 0x0000000a0a0a7c28 */ /* 0x000fe20008000200 */
[----:B------:R-:W0:Y:S01]  /*1d30*/  F2F.F64.F32 R14, R24 ;  /* 0x00000018000e7310 */ /* 0x000e220000201800 */
[C---:B------:R-:W-:Y:S01]  /*1d40*/  ISETP.NE.AND P6, PT, R0.reuse, 0x1, PT ;  /* 0x000000010000780c */ /* 0x040fe20003fc5270 */
[----:B------:R-:W1:Y:S01]  /*1d50*/  LDCU UR6, c[0x0][0x388] ;  /* 0x00007100ff0677ac */ /* 0x000e620008000800 */
[----:B------:R-:W-:Y:S01]  /*1d60*/  ISETP.NE.AND P0, PT, R0, -0x1, PT ;  /* 0xffffffff0000780c */ /* 0x000fe20003f05270 */
[----:B------:R-:W2:Y:S03]  /*1d70*/  LDCU.64 UR24, c[0x0][0x398] ;  /* 0x00007300ff1877ac */ /* 0x000ea60008000a00 */
[----:B------:R-:W-:-:S08]  /*1d80*/  DADD R16, -R10, 1 ;  /* 0x3ff000000a107429 */ /* 0x000fd00000000100 */
[----:B------:R-:W-:Y:S01]  /*1d90*/  DMUL R16, RZ, R16 ;  /* 0x00000010ff107228 */ /* 0x000fe20000000000 */
[----:B-1----:R-:W-:-:S07]  /*1da0*/  UIADD3 UR6, UP0, UPT, UR8, UR6, URZ ;  /* 0x0000000608067290 */ /* 0x002fce000ff1e0ff */
[----:B0-----:R-:W-:Y:S01]  /*1db0*/  DFMA R14, R10, R14, R16 ;  /* 0x0000000e0a0e722b */ /* 0x001fe20000000010 */
[----:B------:R-:W-:Y:S02]  /*1dc0*/  UIADD3.X UR7, UPT, UPT, URZ, UR14, URZ, UP0, !UPT ;  /* 0x0000000eff077290 */ /* 0x000fe400087fe4ff */
[----:B--2---:R-:W-:-:S04]  /*1dd0*/  ULEA UR4, UP0, UR6, UR24, 0x2 ;  /* 0x0000001806047291 */ /* 0x004fc8000f8010ff */
[----:B------:R-:W-:Y:S01]  /*1de0*/  ULEA.HI.X UR6, UR6, UR25, UR7, 0x2, UP0 ;  /* 0x0000001906067291 */ /* 0x000fe200080f1407 */
[C-C-:B------:R-:W-:Y:S02]  /*1df0*/  DFMA R10, R14.reuse, -UR20, R14.reuse ;  /* 0x800000140e0a7c2b */ /* 0x140fe4000800000e */
[C---:B------:R-:W-:Y:S02]  /*1e00*/  DFMA R16, R14.reuse, UR20, R14 ;  /* 0x000000140e107c2b */ /* 0x040fe4000800000e */
[C---:B------:R-:W-:Y:S02]  /*1e10*/  DSETP.GEU.AND P5, PT, R14.reuse, R4, PT ;  /* 0x000000040e00722a */ /* 0x040fe40003fae000 */
[----:B------:R-:W-:Y:S02]  /*1e20*/  DSETP.GT.AND P1, PT, R14, R2, PT ;  /* 0x000000020e00722a */ /* 0x000fe40003f24000 */
[----:B------:R-:W-:Y:S02]  /*1e30*/  DSETP.GT.AND P4, PT, R10, R4, PT ;  /* 0x000000040a00722a */ /* 0x000fe40003f84000 */
[----:B------:R-:W-:Y:S01]  /*1e40*/  DSETP.GEU.AND P2, PT, R16, R2, PT ;  /* 0x000000021000722a */ /* 0x000fe20003f4e000 */
[----:B------:R-:W-:Y:S01]  /*1e50*/  @!P6 SEL R0, R0, 0xffffffff, P5 ;  /* 0xffffffff0000e807 */ /* 0x000fe20002800000 */
[----:B------:R-:W-:-:S02]  /*1e60*/  DSETP.GT.AND P3, PT, R14, R4, PT ;  /* 0x000000040e00722a */ /* 0x000fc40003f64000 */
[----:B------:R-:W-:Y:S02]  /*1e70*/  FSEL R19, R4, R10, !P4 ;  /* 0x0000000a04137208 */ /* 0x000fe40006000000 */
[----:B------:R-:W-:Y:S01]  /*1e80*/  FSEL R21, R5, R11, !P4 ;  /* 0x0000000b05157208 */ /* 0x000fe20006000000 */
[----:B------:R-:W-:Y:S01]  /*1e90*/  DSETP.GEU.AND P4, PT, R14, R2, PT ;  /* 0x000000020e00722a */ /* 0x000fe20003f8e000 */
[----:B------:R-:W-:Y:S02]  /*1ea0*/  FSEL R5, R2, R16, P2 ;  /* 0x0000001002057208 */ /* 0x000fe40001000000 */
[----:B------:R-:W-:Y:S02]  /*1eb0*/  FSEL R3, R3, R17, P2 ;  /* 0x0000001103037208 */ /* 0x000fe40001000000 */
[----:B------:R-:W-:Y:S02]  /*1ec0*/  @!P0 SEL R0, R0, 0x1, !P1 ;  /* 0x0000000100008807 */ /* 0x000fe40004800000 */
[----:B------:R-:W-:-:S02]  /*1ed0*/  FSEL R19, R19, R10, P3 ;  /* 0x0000000a13137208 */ /* 0x000fc40001800000 */
[----:B------:R-:W-:Y:S02]  /*1ee0*/  FSEL R18, R21, R11, P3 ;  /* 0x0000000b15127208 */ /* 0x000fe40001800000 */
[----:B------:R-:W-:Y:S02]  /*1ef0*/  FSEL R10, R5, R16, !P4 ;  /* 0x00000010050a7208 */ /* 0x000fe40006000000 */
[----:B------:R-:W-:Y:S02]  /*1f00*/  ISETP.NE.AND P0, PT, R0, 0x1, PT ;  /* 0x000000010000780c */ /* 0x000fe40003f05270 */
[----:B------:R-:W-:Y:S02]  /*1f10*/  FSEL R11, R3, R17, !P4 ;  /* 0x00000011030b7208 */ /* 0x000fe40006000000 */
[----:B------:R-:W-:Y:S02]  /*1f20*/  FSEL R2, R19, R10, !P0 ;  /* 0x0000000a13027208 */ /* 0x000fe40004000000 */
[----:B------:R-:W-:-:S06]  /*1f30*/  FSEL R3, R18, R11, !P0 ;  /* 0x0000000b12037208 */ /* 0x000fcc0004000000 */
[----:B------:R-:W-:-:S06]  /*1f40*/  DSETP.GT.AND P0, PT, R14, R2, PT ;  /* 0x000000020e00722a */ /* 0x000fcc0003f04000 */
[----:B------:R-:W-:Y:S02]  /*1f50*/  FSEL R4, R12, UR18, P0 ;  /* 0x000000120c047c08 */ /* 0x000fe40008000000 */
[----:B------:R-:W-:-:S06]  /*1f60*/  FSEL R5, R13, UR19, P0 ;  /* 0x000000130d057c08 */ /* 0x000fcc0008000000 */
[----:B------:R-:W-:Y:S01]  /*1f70*/  DMUL R2, R2, R4 ;  /* 0x0000000402027228 */ /* 0x000fe20000000000 */
[----:B------:R-:W-:Y:S01]  /*1f80*/  IMAD.U32 R5, RZ, RZ, UR6 ;  /* 0x00000006ff057e24 */ /* 0x000fe2000f8e00ff */
[----:B------:R-:W-:Y:S01]  /*1f90*/  UIMAD.WIDE UR6, UR12, 0x38e38e39, URZ ;  /* 0x38e38e390c0678a5 */ /* 0x000fe2000f8e02ff */
[----:B------:R-:W-:-:S03]  /*1fa0*/  IMAD.U32 R4, RZ, RZ, UR4 ;  /* 0x00000004ff047e24 */ /* 0x000fc6000f8e00ff */
[----:B------:R-:W-:-:S04]  /*1fb0*/  USHF.R.S32.HI UR4, URZ, 0x1, UR7 ;  /* 0x00000001ff047899 */ /* 0x000fc80008011407 */
[----:B------:R0:W1:Y:S01]  /*1fc0*/  F2F.F32.F64 R3, R2 ;  /* 0x0000000200037310 */ /* 0x0000620000301000 */
[----:B------:R-:W-:-:S04]  /*1fd0*/  ULEA.HI UR4, UR7, UR4, URZ, 0x1 ;  /* 0x0000000407047291 */ /* 0x000fc8000f8f08ff */
[----:B------:R-:W-:Y:S01]  /*1fe0*/  UIMAD UR4, UR4, -0x9, UR12 ;  /* 0xfffffff7040478a4 */ /* 0x000fe2000f8e020c */
[----:B0-----:R-:W-:Y:S01]  /*1ff0*/  IMAD.MOV.U32 R2, RZ, RZ, R10 ;  /* 0x000000ffff027224 */ /* 0x001fe200078e000a */
[----:B-1----:R0:W-:Y:S02]  /*2000*/  STG.E desc[UR16][R4.64], R3 ;  /* 0x0000000304007986 */ /* 0x0021e4000c101910 */
[----:B0-----:R-:W-:Y:S02]  /*2010*/  IMAD.MOV.U32 R4, RZ, RZ, R19 ;  /* 0x000000ffff047224 */ /* 0x001fe400078e0013 */
[----:B------:R-:W-:Y:S02]  /*2020*/  IMAD.MOV.U32 R5, RZ, RZ, R18 ;  /* 0x000000ffff057224 */ /* 0x000fe400078e0012 */
[----:B------:R-:W-:-:S07]  /*2030*/  IMAD.MOV.U32 R3, RZ, RZ, R11 ;  /* 0x000000ffff037224 */ /* 0x000fce00078e000b */
.L_x_9:
[----:B------:R-:W-:-:S12]  /*2040*/  UIADD3 UR6, UPT, UPT, UR5, 0xa, URZ ;  /* 0x0000000a05067890 */ /* 0x000fd8000fffe0ff */
.L_x_8:
[----:B------:R-:W0:Y:S02]  /*2050*/  LDCU UR13, c[0x0][0x38c] ;  /* 0x00007180ff0d77ac */ /* 0x000e240008000800 */
[----:B0-----:R-:W-:-:S04]  /*2060*/  UIADD3 UR7, UPT, UPT, UR13, -0xa, URZ ;  /* 0xfffffff60d077890 */ /* 0x001fc8000fffe0ff */
[----:B------:R-:W-:-:S06]  /*2070*/  UISETP.NE.AND UP0, UPT, UR7, UR5, UPT ;  /* 0x000000050700728c */ /* 0x000fcc000bf05270 */
[----:B------:R-:W-:-:S13]  /*2080*/  PLOP3.LUT P0, PT, PT, PT, UP0, 0x80, 0x8 ;  /* 0x000000000008781c */ /* 0x000fda0003f0f008 */
[----:B------:R-:W-:Y:S05]  /*2090*/  @!P0 EXIT ;  /* 0x000000000000894d */ /* 0x000fea0003800000 */
[----:B------:R-:W0:Y:S01]  /*20a0*/  LDCU UR12, c[0x0][0x388] ;  /* 0x00007100ff0c77ac */ /* 0x000e220008000800 */
[----:B------:R-:W3:Y:S01]  /*20b0*/  LDCU.64 UR24, c[0x0][0x398] ;  /* 0x00007300ff1877ac */ /* 0x000ee20008000a00 */
[----:B------:R-:W4:Y:S01]  /*20c0*/  LDCU.64 UR26, c[0x0][0x380] ;  /* 0x00007000ff1a77ac */ /* 0x000f220008000a00 */
[----:B------:R-:W-:Y:S02]  /*20d0*/  UIADD3 UR13, UPT, UPT, UR6, -UR13, URZ ;  /* 0x8000000d060d7290 */ /* 0x000fe4000fffe0ff */
[----:B------:R-:W-:-:S12]  /*20e0*/  UIADD3 UR22, UPT, UPT, UR6, -0x1, URZ ;  /* 0xffffffff06167890 */ /* 0x000fd8000fffe0ff */
.L_x_15:
[----:B------:R-:W5:Y:S01]  /*20f0*/  S2UR UR30, SR_CTAID.X ;  /* 0x00000000001e79c3 */ /* 0x000f620000002500 */
[----:B------:R-:W-:Y:S02]  /*2100*/  UIADD3 UR29, UPT, UPT, UR22, 0x1, URZ ;  /* 0x00000001161d7890 */ /* 0x000fe4000fffe0ff */
[----:B------:R-:W-:Y:S01]  /*2110*/  USHF.R.S32.HI UR14, URZ, 0x1f, UR22 ;  /* 0x0000001fff0e7899 */ /* 0x000fe20008011416 */
[----:B------:R-:W-:Y:S01]  /*2120*/  UMOV UR7, URZ ;  /* 0x000000ff00077c82 */ /* 0x000fe20008000000 */
[----:B------:R-:W-:Y:S02]  /*2130*/  UMOV UR5, URZ ;  /* 0x000000ff00057c82 */ /* 0x000fe40008000000 */
[----:B0-----:R-:W-:Y:S01]  /*2140*/  UIMAD UR28, UR14, UR12, URZ ;  /* 0x0000000c0e1c72a4 */ /* 0x001fe2000f8e02ff */
[----:B-----5:R-:W-:Y:S02]  /*2150*/  UMOV UR6, UR30 ;  /* 0x0000001e00067c82 */ /* 0x020fe40008000000 */
[----:B------:R-:W-:-:S02]  /*2160*/  UIMAD.WIDE.U32 UR8, UR29, UR12, UR6 ;  /* 0x0000000c1d0872a5 */ /* 0x000fc4000f8e0006 */
[----:B------:R-:W-:Y:S02]  /*2170*/  UIMAD.WIDE.U32 UR14, UR22, UR12, UR6 ;  /* 0x0000000c160e72a5 */ /* 0x000fe4000f8e0006 */
[----:B------:R-:W-:Y:S02]  /*2180*/  UIADD3 UR5, UPT, UPT, UR9, UR5, URZ ;  /* 0x0000000509057290 */ /* 0x000fe4000fffe0ff */
[----:B----4-:R-:W-:Y:S02]  /*2190*/  ULEA UR31, UP1, UR8, UR26, 0x2 ;  /* 0x0000001a081f7291 */ /* 0x010fe4000f8210ff */
[----:B------:R-:W-:Y:S02]  /*21a0*/  UIADD3 UR15, UPT, UPT, UR15, UR28, URZ ;  /* 0x0000001c0f0f7290 */ /* 0x000fe4000fffe0ff */
[----:B------:R-:W-:Y:S02]  /*21b0*/  ULEA UR28, UP0, UR14, UR26, 0x2 ;  /* 0x0000001a0e1c7291 */ /* 0x000fe4000f8010ff */
[----:B------:R-:W-:Y:S01]  /*21c0*/  ULEA.HI.X UR5, UR8, UR27, UR5, 0x2, UP1 ;  /* 0x0000001b08057291 */ /* 0x000fe200088f1405 */
[----:B-1----:R-:W-:Y:S01]  /*21d0*/  IMAD.U32 R24, RZ, RZ, UR31 ;  /* 0x0000001fff187e24 */ /* 0x002fe2000f8e00ff */
[----:B------:R-:W-:-:S02]  /*21e0*/  ULEA.HI.X UR14, UR14, UR27, UR15, 0x2, UP0 ;  /* 0x0000001b0e0e7291 */ /* 0x000fc400080f140f */
[----:B------:R-:W-:Y:S02]  /*21f0*/  IMAD.U32 R10, RZ, RZ, UR28 ;  /* 0x0000001cff0a7e24 */ /* 0x000fe4000f8e00ff */
[----:B--2---:R-:W-:Y:S02]  /*2200*/  IMAD.U32 R25, RZ, RZ, UR5 ;  /* 0x00000005ff197e24 */ /* 0x004fe4000f8e00ff */
[----:B------:R-:W-:-:S03]  /*2210*/  IMAD.U32 R11, RZ, RZ, UR14 ;  /* 0x0000000eff0b7e24 */ /* 0x000fc6000f8e00ff */
[----:B------:R-:W2:Y:S04]  /*2220*/  LDG.E.CONSTANT R24, desc[UR16][R24.64] ;  /* 0x0000001018187981 */ /* 0x000ea8000c1e9900 */
[----:B------:R-:W4:Y:S01]  /*2230*/  LDG.E.CONSTANT R17, desc[UR16][R10.64] ;  /* 0x000000100a117981 */ /* 0x000f22000c1e9900 */
[----:B------:R-:W-:Y:S02]  /*2240*/  UIADD3 UR13, UPT, UPT, UR13, 0x2, URZ ;  /* 0x000000020d0d7890 */ /* 0x000fe4000fffe0ff */
[----:B------:R-:W-:Y:S02]  /*2250*/  UIADD3 UR22, UPT, UPT, UR22, 0x2, URZ ;  /* 0x0000000216167890 */ /* 0x000fe4000fffe0ff */
[----:B------:R-:W-:Y:S01]  /*2260*/  UISETP.NE.AND UP0, UPT, UR13, URZ, UPT ;  /* 0x000000ff0d00728c */ /* 0x000fe2000bf05270 */
[----:B--2---:R-:W-:-:S04]  /*2270*/  FSETP.NE.AND P0, PT, |R24|, +INF , PT ;  /* 0x7f8000001800780b */ /* 0x004fc80003f05200 */
[----:B----4-:R-:W-:-:S13]  /*2280*/  FSETP.EQU.OR P0, PT, |R17|, +INF , !P0 ;  /* 0x7f8000001100780b */ /* 0x010fda000470a600 */
[----:B------:R-:W-:Y:S05]  /*2290*/  @P0 BRA `(.L_x_11) ;  /* 0x0000000400880947 */ /* 0x000fea0003800000 */
[----:B------:R-:W-:-:S09]  /*22a0*/  ULEA UR5, UR4, UR23, 0x3 ;  /* 0x0000001704057291 */ /* 0x000fd2000f8e18ff */
[----:B------:R-:W2:Y:S04]  /*22b0*/  LDL.64 R20, [UR5] ;  /* 0x00000005ff147983 */ /* 0x000ea80008100a00 */
[----:B------:R-:W4:Y:S01]  /*22c0*/  LDL.64 R22, [UR5+0x48] ;  /* 0x00004805ff167983 */ /* 0x000f220008100a00 */
[C-C-:B------:R-:W-:Y:S01]  /*22d0*/  FADD R16, R17.reuse, -R24.reuse ;  /* 0x8000001811107221 */ /* 0x140fe20000000000 */
[----:B------:R-:W-:Y:S01]  /*22e0*/  FADD R25, -R17, R24 ;  /* 0x0000001811197221 */ /* 0x000fe20000000100 */
[----:B------:R-:W-:-:S03]  /*22f0*/  UIADD3 UR14, UPT, UPT, UR4, 0x1, URZ ;  /* 0x00000001040e7890 */ /* 0x000fc6000fffe0ff */
        /* <DEDUP_REMOVED lines=12> */
[----:B----4-:R-:W-:-:S06]  /*23c0*/  DADD R22, R18, -R22 ;  /* 0x0000000012167229 */ /* 0x010fcc0000000816 */
        /* <DEDUP_REMOVED lines=23> */
[----:B------:R-:W-:-:S07]  /*2540*/  IMAD.MOV.U32 R19, RZ, RZ, R17 ;  /* 0x000000ffff137224 */ /* 0x000fce00078e0011 */
[----:B---3--:R-:W-:Y:S05]  /*2550*/  CALL.REL.NOINC `($__internal_0_$__cuda_sm20_div_rn_f64_full) ;  /* 0x0000000800b07944 */ /* 0x008fea0003c00000 */
[----:B------:R-:W-:Y:S02]  /*2560*/  IMAD.U32 R10, RZ, RZ, UR6 ;  /* 0x00000006ff0a7e24 */ /* 0x000fe4000f8e00ff */
[----:B------:R-:W-:-:S07]  /*2570*/  IMAD.U32 R11, RZ, RZ, UR7 ;  /* 0x00000007ff0b7e24 */ /* 0x000fce000f8e00ff */
.L_x_12:
[----:B------:R-:W-:Y:S01]  /*2580*/  DMUL R10, |R10|, UR10 ;  /* 0x0000000a0a0a7c28 */ /* 0x000fe20008000200 */
[----:B------:R-:W0:Y:S01]  /*2590*/  F2F.F64.F32 R24, R24 ;  /* 0x0000001800187310 */ /* 0x000e220000201800 */
[C---:B------:R-:W-:Y:S01]  /*25a0*/  ISETP.NE.AND P0, PT, R0.reuse, 0x1, PT ;  /* 0x000000010000780c */ /* 0x040fe20003f05270 */
[----:B------:R-:W1:Y:S01]  /*25b0*/  S2UR UR30, SR_CTAID.X ;  /* 0x00000000001e79c3 */ /* 0x000e620000002500 */
[----:B------:R-:W-:Y:S01]  /*25c0*/  ISETP.NE.AND P1, PT, R0, -0x1, PT ;  /* 0xffffffff0000780c */ /* 0x000fe20003f25270 */
[----:B------:R-:W-:Y:S01]  /*25d0*/  UMOV UR7, URZ ;  /* 0x000000ff00077c82 */ /* 0x000fe20008000000 */
[----:B------:R-:W-:Y:S02]  /*25e0*/  UMOV UR4, URZ ;  /* 0x000000ff00047c82 */ /* 0x000fe40008000000 */
[----:B------:R-:W-:-:S08]  /*25f0*/  DADD R16, -R10, 1 ;  /* 0x3ff000000a107429 */ /* 0x000fd00000000100 */
[----:B------:R-:W-:-:S08]  /*2600*/  DMUL R14, R14, R16 ;  /* 0x000000100e0e7228 */ /* 0x000fd00000000000 */
[----:B0-----:R-:W-:Y:S01]  /*2610*/  DFMA R14, R10, R24, R14 ;  /* 0x000000180a0e722b */ /* 0x001fe2000000000e */
[----:B-1----:R-:W-:Y:S02]  /*2620*/  UMOV UR6, UR30 ;  /* 0x0000001e00067c82 */ /* 0x002fe40008000000 */
[----:B------:R-:W-:-:S05]  /*2630*/  UIMAD.WIDE.U32 UR8, UR29, UR12, UR6 ;  /* 0x0000000c1d0872a5 */ /* 0x000fca000f8e0006 */
[C-C-:B------:R-:W-:Y:S01]  /*2640*/  DFMA R10, R14.reuse, -UR20, R14.reuse ;  /* 0x800000140e0a7c2b */ /* 0x140fe2000800000e */
[----:B------:R-:W-:Y:S01]  /*2650*/  UIADD3 UR4, UPT, UPT, UR9, UR4, URZ ;  /* 0x0000000409047290 */ /* 0x000fe2000fffe0ff */
[C---:B------:R-:W-:Y:S01]  /*2660*/  DFMA R16, R14.reuse, UR20, R14 ;  /* 0x000000140e107c2b */ /* 0x040fe2000800000e */
[----:B---3--:R-:W-:Y:S01]  /*2670*/  ULEA UR5, UP1, UR8, UR24, 0x2 ;  /* 0x0000001808057291 */ /* 0x008fe2000f8210ff */
[C---:B------:R-:W-:Y:S02]  /*2680*/  DSETP.GEU.AND P2, PT, R14.reuse, R4, PT ;  /* 0x000000040e00722a */ /* 0x040fe40003f4e000 */
[----:B------:R-:W-:Y:S01]  /*2690*/  DSETP.GT.AND P3, PT, R14, R2, PT ;  /* 0x000000020e00722a */ /* 0x000fe20003f64000 */
[----:B------:R-:W-:Y:S01]  /*26a0*/  ULEA.HI.X UR4, UR8, UR25, UR4, 0x2, UP1 ;  /* 0x0000001908047291 */ /* 0x000fe200088f1404 */
        /* <DEDUP_REMOVED lines=21> */
[----:B------:R-:W-:Y:S02]  /*2800*/  IMAD.U32 R4, RZ, RZ, UR5 ;  /* 0x00000005ff047e24 */ /* 0x000fe4000f8e00ff */
[----:B------:R-:W-:Y:S01]  /*2810*/  IMAD.U32 R5, RZ, RZ, UR4 ;  /* 0x00000004ff057e24 */ /* 0x000fe2000f8e00ff */
[----:B------:R-:W-:-:S04]  /*2820*/  UIMAD.WIDE UR4, UR14, 0x38e38e39, URZ ;  /* 0x38e38e390e0478a5 */ /* 0x000fc8000f8e02ff */
[----:B------:R-:W-:Y:S02]  /*2830*/  USHF.R.S32.HI UR4, URZ, 0x1, UR5 ;  /* 0x00000001ff047899 */ /* 0x000fe40008011405 */
[----:B------:R0:W1:Y:S02]  /*2840*/  F2F.F32.F64 R3, R2 ;  /* 0x0000000200037310 */ /* 0x0000640000301000 */
[----:B------:R-:W-:-:S04]  /*2850*/  ULEA.HI UR4, UR5, UR4, URZ, 0x1 ;  /* 0x0000000405047291 */ /* 0x000fc8000f8f08ff */
[----:B------:R-:W-:Y:S01]  /*2860*/  UIMAD UR4, UR4, -0x9, UR14 ;  /* 0xfffffff7040478a4 */ /* 0x000fe2000f8e020e */
[----:B0-----:R-:W-:Y:S01]  /*2870*/  IMAD.MOV.U32 R2, RZ, RZ, R10 ;  /* 0x000000ffff027224 */ /* 0x001fe200078e000a */
[----:B-1----:R0:W-:Y:S02]  /*2880*/  STG.E desc[UR16][R4.64], R3 ;  /* 0x0000000304007986 */ /* 0x0021e4000c101910 */
[----:B0-----:R-:W-:Y:S02]  /*2890*/  IMAD.MOV.U32 R4, RZ, RZ, R19 ;  /* 0x000000ffff047224 */ /* 0x001fe400078e0013 */
[----:B------:R-:W-:Y:S02]  /*28a0*/  IMAD.MOV.U32 R5, RZ, RZ, R18 ;  /* 0x000000ffff057224 */ /* 0x000fe400078e0012 */
[----:B------:R-:W-:-:S07]  /*28b0*/  IMAD.MOV.U32 R3, RZ, RZ, R11 ;  /* 0x000000ffff037224 */ /* 0x000fce00078e000b */
.L_x_11:
[----:B------:R-:W-:Y:S02]  /*28c0*/  USHF.R.S32.HI UR14, URZ, 0x1f, UR29 ;  /* 0x0000001fff0e7899 */ /* 0x000fe4000801141d */
[----:B------:R-:W-:Y:S01]  /*28d0*/  UIMAD.WIDE.U32 UR6, UR22, UR12, UR6 ;  /* 0x0000000c160672a5 */ /* 0x000fe2000f8e0006 */
[----:B------:R-:W-:Y:S01]  /*28e0*/  UMOV UR5, URZ ;  /* 0x000000ff00057c82 */ /* 0x000fe20008000000 */
[----:B------:R-:W-:Y:S02]  /*28f0*/  UIMAD UR14, UR14, UR12, URZ ;  /* 0x0000000c0e0e72a4 */ /* 0x000fe4000f8e02ff */
[----:B------:R-:W-:Y:S02]  /*2900*/  UIADD3 UR5, UPT, UPT, UR7, UR5, URZ ;  /* 0x0000000507057290 */ /* 0x000fe4000fffe0ff */
[----:B------:R-:W-:Y:S02]  /*2910*/  ULEA UR15, UP1, UR6, UR26, 0x2 ;  /* 0x0000001a060f7291 */ /* 0x000fe4000f8210ff */
[----:B------:R-:W-:-:S02]  /*2920*/  ULEA UR28, UP2, UR8, UR26, 0x2 ;  /* 0x0000001a081c7291 */ /* 0x000fc4000f8410ff */
[----:B------:R-:W-:Y:S02]  /*2930*/  UIADD3 UR7, UPT, UPT, UR9, UR14, URZ ;  /* 0x0000000e09077290 */ /* 0x000fe4000fffe0ff */
[----:B------:R-:W-:Y:S01]  /*2940*/  ULEA.HI.X UR6, UR6, UR27, UR5, 0x2, UP1 ;  /* 0x0000001b06067291 */ /* 0x000fe200088f1405 */
[----:B------:R-:W-:Y:S01]  /*2950*/  IMAD.U32 R24, RZ, RZ, UR15 ;  /* 0x0000000fff187e24 */ /* 0x000fe2000f8e00ff */
[----:B------:R-:W-:Y:S01]  /*2960*/  ULEA.HI.X UR8, UR8, UR27, UR7, 0x2, UP2 ;  /* 0x0000001b08087291 */ /* 0x000fe200090f1407 */
[----:B------:R-:W-:-:S03]  /*2970*/  IMAD.U32 R10, RZ, RZ, UR28 ;  /* 0x0000001cff0a7e24 */ /* 0x000fc6000f8e00ff */
[----:B------:R-:W-:Y:S02]  /*2980*/  IMAD.U32 R25, RZ, RZ, UR6 ;  /* 0x00000006ff197e24 */ /* 0x000fe4000f8e00ff */
[----:B------:R-:W-:-:S03]  /*2990*/  IMAD.U32 R11, RZ, RZ, UR8 ;  /* 0x00000008ff0b7e24 */ /* 0x000fc6000f8e00ff */
[----:B------:R-:W2:Y:S04]  /*29a0*/  LDG.E.CONSTANT R24, desc[UR16][R24.64] ;  /* 0x0000001018187981 */ /* 0x000ea8000c1e9900 */
[----:B------:R-:W4:Y:S01]  /*29b0*/  LDG.E.CONSTANT R17, desc[UR16][R10.64] ;  /* 0x000000100a117981 */ /* 0x000f22000c1e9900 */
        /* <DEDUP_REMOVED lines=49> */
.L_x_14:
[----:B------:R-:W-:Y:S01]  /*2cd0*/  DMUL R10, |R10|, UR10 ;  /* 0x0000000a0a0a7c28 */ /* 0x000fe20008000200 */
[----:B------:R-:W0:Y:S01]  /*2ce0*/  F2F.F64.F32 R24, R24 ;  /* 0x0000001800187310 */ /* 0x000e220000201800 */
[C---:B------:R-:W-:Y:S01]  /*2cf0*/  ISETP.NE.AND P6, PT, R0.reuse, 0x1, PT ;  /* 0x000000010000780c */ /* 0x040fe20003fc5270 */
[----:B------:R-:W-:Y:S01]  /*2d00*/  UMOV UR4, UR30 ;  /* 0x0000001e00047c82 */ /* 0x000fe20008000000 */
[----:B------:R-:W-:Y:S01]  /*2d10*/  ISETP.NE.AND P0, PT, R0, -0x1, PT ;  /* 0xffffffff0000780c */ /* 0x000fe20003f05270 */
[----:B------:R-:W-:Y:S02]  /*2d20*/  UMOV UR5, URZ ;  /* 0x000000ff00057c82 */ /* 0x000fe40008000000 */
[----:B------:R-:W-:Y:S01]  /*2d30*/  UIMAD.WIDE.U32 UR6, UR22, UR12, UR4 ;  /* 0x0000000c160672a5 */ /* 0x000fe2000f8e0004 */
[----:B------:R-:W-:Y:S02]  /*2d40*/  DADD R16, -R10, 1 ;  /* 0x3ff000000a107429 */ /* 0x000fe40000000100 */
[----:B------:R-:W-:Y:S01]  /*2d50*/  UMOV UR4, URZ ;  /* 0x000000ff00047c82 */ /* 0x000fe20008000000 */
[----:B---3--:R-:W-:-:S02]  /*2d60*/  ULEA UR5, UP1, UR6, UR24, 0x2 ;  /* 0x0000001806057291 */ /* 0x008fc4000f8210ff */
[----:B------:R-:W-:-:S03]  /*2d70*/  UIADD3 UR4, UPT, UPT, UR7, UR4, URZ ;  /* 0x0000000407047290 */ /* 0x000fc6000fffe0ff */
[----:B------:R-:W-:Y:S01]  /*2d80*/  DMUL R14, R14, R16 ;  /* 0x000000100e0e7228 */ /* 0x000fe20000000000 */
[----:B------:R-:W-:-:S07]  /*2d90*/  ULEA.HI.X UR6, UR6, UR25, UR4, 0x2, UP1 ;  /* 0x0000001906067291 */ /* 0x000fce00088f1404 */
[----:B0-----:R-:W-:-:S08]  /*2da0*/  DFMA R14, R10, R24, R14 ;  /* 0x000000180a0e722b */ /* 0x001fd0000000000e */
        /* <DEDUP_REMOVED lines=37> */
.L_x_13:
[----:B------:R-:W-:Y:S05]  /*3000*/  BRA.U UP0, `(.L_x_15) ;  /* 0xfffffff100387547 */ /* 0x000fea000b83ffff */
[----:B---3--:R-:W-:Y:S05]  /*3010*/  EXIT ;  /* 0x000000000000794d */ /* 0x008fea0003800000 */
        .weak           $__internal_0_$__cuda_sm20_div_rn_f64_full
        .type           $__internal_0_$__cuda_sm20_div_rn_f64_full,@function
        .size           $__internal_0_$__cuda_sm20_div_rn_f64_full,(.L_x_66 - $__internal_0_$__cuda_sm20_div_rn_f64_full)
$__internal_0_$__cuda_sm20_div_rn_f64_full:
[C---:B------:R-:W-:Y:S01]  /*3020*/  FSETP.GEU.AND P0, PT, |R19|.reuse, 1.469367938527859385e-39, PT ;  /* 0x001000001300780b */ /* 0x040fe20003f0e200 */
[--C-:B------:R-:W-:Y:S01]  /*3030*/  IMAD.MOV.U32 R18, RZ, RZ, R16.reuse ;  /* 0x000000ffff127224 */ /* 0x100fe200078e0010 */
[C---:B------:R-:W-:Y:S01]  /*3040*/  LOP3.LUT R20, R19.reuse, 0x800fffff, RZ, 0xc0, !PT ;  /* 0x800fffff13147812 */ /* 0x040fe200078ec0ff */
[----:B------:R-:W-:Y:S01]  /*3050*/  IMAD.MOV.U32 R22, RZ, RZ, 0x1 ;  /* 0x00000001ff167424 */ /* 0x000fe200078e00ff */
[----:B------:R-:W-:Y:S01]  /*3060*/  LOP3.LUT R27, R19, 0x7ff00000, RZ, 0xc0, !PT ;  /* 0x7ff00000131b7812 */ /* 0x000fe200078ec0ff */
[----:B------:R-:W-:Y:S01]  /*3070*/  IMAD.MOV.U32 R30, RZ, RZ, 0x1ca00000 ;  /* 0x1ca00000ff1e7424 */ /* 0x000fe200078e00ff */
[----:B------:R-:W-:Y:S01]  /*3080*/  LOP3.LUT R21, R20, 0x3ff00000, RZ, 0xfc, !PT ;  /* 0x3ff0000014157812 */ /* 0x000fe200078efcff */
[----:B------:R-:W-:-:S06]  /*3090*/  IMAD.MOV.U32 R20, RZ, RZ, R16 ;  /* 0x000000ffff147224 */ /* 0x000fcc00078e0010 */
[----:B------:R-:W-:-:S06]  /*30a0*/  @!P0 DMUL R20, R18, 8.98846567431157953865e+307 ;  /* 0x7fe0000012148828 */ /* 0x000fcc0000000000 */
[----:B------:R-:W0:Y:S02]  /*30b0*/  MUFU.RCP64H R23, R21 ;  /* 0x0000001500177308 */ /* 0x000e240000001800 */
[----:B0-----:R-:W-:-:S08]  /*30c0*/  DFMA R16, R22, -R20, 1 ;  /* 0x3ff000001610742b */ /* 0x001fd00000000814 */
[----:B------:R-:W-:-:S08]  /*30d0*/  DFMA R16, R16, R16, R16 ;  /* 0x000000101010722b */ /* 0x000fd00000000010 */
[----:B------:R-:W-:Y:S01]  /*30e0*/  DFMA R22, R22, R16, R22 ;  /* 0x000000101616722b */ /* 0x000fe20000000016 */
[----:B------:R-:W-:Y:S02]  /*30f0*/  IMAD.MOV.U32 R17, RZ, RZ, R11 ;  /* 0x000000ffff117224 */ /* 0x000fe400078e000b */
[----:B------:R-:W-:-:S03]  /*3100*/  IMAD.MOV.U32 R16, RZ, RZ, R10 ;  /* 0x000000ffff107224 */ /* 0x000fc600078e000a */
[----:B------:R-:W-:Y:S02]  /*3110*/  LOP3.LUT R32, R17, 0x7ff00000, RZ, 0xc0, !PT ;  /* 0x7ff0000011207812 */ /* 0x000fe400078ec0ff */
[----:B------:R-:W-:Y:S01]  /*3120*/  DFMA R28, R22, -R20, 1 ;  /* 0x3ff00000161c742b */ /* 0x000fe20000000814 */
[----:B------:R-:W-:Y:S01]  /*3130*/  IMAD.MOV.U32 R10, RZ, RZ, R16 ;  /* 0x000000ffff0a7224 */ /* 0x000fe200078e0010 */
[----:B------:R-:W-:Y:S01]  /*3140*/  ISETP.GE.U32.AND P1, PT, R32, R27, PT ;  /* 0x0000001b2000720c */ /* 0x000fe20003f26070 */
[----:B------:R-:W-:-:S03]  /*3150*/  IMAD.MOV.U32 R25, RZ, RZ, R32 ;  /* 0x000000ffff197224 */ /* 0x000fc600078e0020 */
[----:B------:R-:W-:Y:S02]  /*3160*/  SEL R11, R30, 0x63400000, !P1 ;  /* 0x634000001e0b7807 */ /* 0x000fe40004800000 */
[----:B------:R-:W-:Y:S01]  /*3170*/  DFMA R22, R22, R28, R22 ;  /* 0x0000001c1616722b */ /* 0x000fe20000000016 */
[----:B------:R-:W-:Y:S02]  /*3180*/  FSETP.GEU.AND P1, PT, |R17|, 1.469367938527859385e-39, PT ;  /* 0x001000001100780b */ /* 0x000fe40003f2e200 */
[----:B------:R-:W-:-:S11]  /*3190*/  LOP3.LUT R11, R11, 0x800fffff, R17, 0xf8, !PT ;  /* 0x800fffff0b0b7812 */ /* 0x000fd600078ef811 */
[----:B------:R-:W-:Y:S05]  /*31a0*/  @P1 BRA `(.L_x_16) ;  /* 0x0000000000201947 */ /* 0x000fea0003800000 */
[----:B------:R-:W-:Y:S01]  /*31b0*/  LOP3.LUT R25, R19, 0x7ff00000, RZ, 0xc0, !PT ;  /* 0x7ff0000013197812 */ /* 0x000fe200078ec0ff */
[----:B------:R-:W-:-:S03]  /*31c0*/  IMAD.MOV.U32 R28, RZ, RZ, RZ ;  /* 0x000000ffff1c7224 */ /* 0x000fc600078e00ff */
[----:B------:R-:W-:-:S04]  /*31d0*/  ISETP.GE.U32.AND P1, PT, R32, R25, PT ;  /* 0x000000192000720c */ /* 0x000fc80003f26070 */
[----:B------:R-:W-:-:S04]  /*31e0*/  SEL R25, R30, 0x63400000, !P1 ;  /* 0x634000001e197807 */ /* 0x000fc80004800000 */
[----:B------:R-:W-:-:S04]  /*31f0*/  LOP3.LUT R25, R25, 0x80000000, R17, 0xf8, !PT ;  /* 0x8000000019197812 */ /* 0x000fc800078ef811 */
[----:B------:R-:W-:-:S06]  /*3200*/  LOP3.LUT R29, R25, 0x100000, RZ, 0xfc, !PT ;  /* 0x00100000191d7812 */ /* 0x000fcc00078efcff */
[----:B------:R-:W-:-:S10]  /*3210*/  DFMA R10, R10, 2, -R28 ;  /* 0x400000000a0a782b */ /* 0x000fd4000000081c */
[----:B------:R-:W-:-:S07]  /*3220*/  LOP3.LUT R25, R11, 0x7ff00000, RZ, 0xc0, !PT ;  /* 0x7ff000000b197812 */ /* 0x000fce00078ec0ff */
.L_x_16:
[----:B------:R-:W-:Y:S01]  /*3230*/  VIADD R32, R25, 0xffffffff ;  /* 0xffffffff19207836 */ /* 0x000fe20000000000 */
[----:B------:R-:W-:Y:S01]  /*3240*/  @!P0 LOP3.LUT R27, R21, 0x7ff00000, RZ, 0xc0, !PT ;  /* 0x7ff00000151b8812 */ /* 0x000fe200078ec0ff */
[----:B------:R-:W-:-:S03]  /*3250*/  DMUL R28, R22, R10 ;  /* 0x0000000a161c7228 */ /* 0x000fc60000000000 */
[----:B------:R-:W-:Y:S01]  /*3260*/  ISETP.GT.U32.AND P0, PT, R32, 0x7feffffe, PT ;  /* 0x7feffffe2000780c */ /* 0x000fe20003f04070 */
[----:B------:R-:W-:-:S04]  /*3270*/  VIADD R32, R27, 0xffffffff ;  /* 0xffffffff1b207836 */ /* 0x000fc80000000000 */
[----:B------:R-:W-:Y:S01]  /*3280*/  DFMA R30, R28, -R20, R10 ;  /* 0x800000141c1e722b */ /* 0x000fe2000000000a */
[----:B------:R-:W-:-:S07]  /*3290*/  ISETP.GT.U32.OR P0, PT, R32, 0x7feffffe, P0 ;  /* 0x7feffffe2000780c */ /* 0x000fce0000704470 */
[----:B------:R-:W-:-:S06]  /*32a0*/  DFMA R30, R22, R30, R28 ;  /* 0x0000001e161e722b */ /* 0x000fcc000000001c */
[----:B------:R-:W-:Y:S05]  /*32b0*/  @P0 BRA `(.L_x_17) ;  /* 0x0000000000740947 */ /* 0x000fea0003800000 */
[----:B------:R-:W-:Y:S01]  /*32c0*/  LOP3.LUT R22, R17, 0x7ff00000, RZ, 0xc0, !PT ;  /* 0x7ff0000011167812 */ /* 0x000fe200078ec0ff */
[----:B------:R-:W-:Y:S01]  /*32d0*/  IMAD.MOV.U32 R25, RZ, RZ, 0x1ca00000 ;  /* 0x1ca00000ff197424 */ /* 0x000fe200078e00ff */
[----:B------:R-:W-:-:S04]  /*32e0*/  LOP3.LUT R17, R19, 0x7ff00000, RZ, 0xc0, !PT ;  /* 0x7ff0000013117812 */ /* 0x000fc800078ec0ff */
[CC--:B------:R-:W-:Y:S02]  /*32f0*/  VIADDMNMX R16, R22.reuse, -R17.reuse, 0xb9600000, !PT ;  /* 0xb960000016107446 */ /* 0x0c0fe40007800911 */
[----:B------:R-:W-:Y:S02]  /*3300*/  ISETP.GE.U32.AND P0, PT, R22, R17, PT ;  /* 0x000000111600720c */ /* 0x000fe40003f06070 */
[----:B------:R-:W-:Y:S02]  /*3310*/  VIMNMX R16, PT, PT, R16, 0x46a00000, PT ;  /* 0x46a0000010107848 */ /* 0x000fe40003fe0100 */
[----:B------:R-:W-:-:S05]  /*3320*/  SEL R25, R25, 0x63400000, !P0 ;  /* 0x6340000019197807 */ /* 0x000fca0004000000 */
[----:B------:R-:W-:Y:S02]  /*3330*/  IMAD.IADD R25, R16, 0x1, -R25 ;  /* 0x0000000110197824 */ /* 0x000fe400078e0a19 */
[----:B------:R-:W-:Y:S02]  /*3340*/  IMAD.MOV.U32 R16, RZ, RZ, RZ ;  /* 0x000000ffff107224 */ /* 0x000fe400078e00ff */
[----:B------:R-:W-:-:S06]  /*3350*/  VIADD R17, R25, 0x7fe00000 ;  /* 0x7fe0000019117836 */ /* 0x000fcc0000000000 */
[----:B------:R-:W-:-:S10]  /*3360*/  DMUL R22, R30, R16 ;  /* 0x000000101e167228 */ /* 0x000fd40000000000 */
[----:B------:R-:W-:-:S13]  /*3370*/  FSETP.GTU.AND P0, PT, |R23|, 1.469367938527859385e-39, PT ;  /* 0x001000001700780b */ /* 0x000fda0003f0c200 */
[----:B------:R-:W-:Y:S05]  /*3380*/  @P0 BRA `(.L_x_18) ;  /* 0x0000000000940947 */ /* 0x000fea0003800000 */
[----:B------:R-:W-:Y:S01]  /*3390*/  DFMA R10, R30, -R20, R10 ;  /* 0x800000141e0a722b */ /* 0x000fe2000000000a */
[----:B------:R-:W-:-:S09]  /*33a0*/  IMAD.MOV.U32 R16, RZ, RZ, RZ ;  /* 0x000000ffff107224 */ /* 0x000fd200078e00ff */
[C---:B------:R-:W-:Y:S02]  /*33b0*/  FSETP.NEU.AND P0, PT, R11.reuse, RZ, PT ;  /* 0x000000ff0b00720b */ /* 0x040fe40003f0d000 */
[----:B------:R-:W-:-:S04]  /*33c0*/  LOP3.LUT R19, R11, 0x80000000, R19, 0x48, !PT ;  /* 0x800000000b137812 */ /* 0x000fc800078e4813 */
[----:B------:R-:W-:-:S07]  /*33d0*/  LOP3.LUT R17, R19, R17, RZ, 0xfc, !PT ;  /* 0x0000001113117212 */ /* 0x000fce00078efcff */
[----:B------:R-:W-:Y:S05]  /*33e0*/  @!P0 BRA `(.L_x_18) ;  /* 0x00000000007c8947 */ /* 0x000fea0003800000 */
[----:B------:R-:W-:Y:S01]  /*33f0*/  IMAD.MOV R11, RZ, RZ, -R25 ;  /* 0x000000ffff0b7224 */ /* 0x000fe200078e0a19 */
[----:B------:R-:W-:Y:S01]  /*3400*/  DMUL.RP R16, R30, R16 ;  /* 0x000000101e107228 */ /* 0x000fe20000008000 */
[----:B------:R-:W-:Y:S01]  /*3410*/  IMAD.MOV.U32 R10, RZ, RZ, RZ ;  /* 0x000000ffff0a7224 */ /* 0x000fe200078e00ff */
[----:B------:R-:W-:-:S05]  /*3420*/  IADD3 R25, PT, PT, -R25, -0x43300000, RZ ;  /* 0xbcd0000019197810 */ /* 0x000fca0007ffe1ff */
[----:B------:R-:W-:-:S03]  /*3430*/  DFMA R10, R22, -R10, R30 ;  /* 0x8000000a160a722b */ /* 0x000fc6000000001e */
[----:B------:R-:W-:-:S07]  /*3440*/  LOP3.LUT R19, R17, R19, RZ, 0x3c, !PT ;  /* 0x0000001311137212 */ /* 0x000fce00078e3cff */
[----:B------:R-:W-:-:S04]  /*3450*/  FSETP.NEU.AND P0, PT, |R11|, R25, PT ;  /* 0x000000190b00720b */ /* 0x000fc80003f0d200 */
[----:B------:R-:W-:Y:S02]  /*3460*/  FSEL R22, R16, R22, !P0 ;  /* 0x0000001610167208 */ /* 0x000fe40004000000 */
[----:B------:R-:W-:Y:S01]  /*3470*/  FSEL R23, R19, R23, !P0 ;  /* 0x0000001713177208 */ /* 0x000fe20004000000 */
[----:B------:R-:W-:Y:S06]  /*3480*/  BRA `(.L_x_18) ;  /* 0x0000000000547947 */ /* 0x000fec0003800000 */
.L_x_17:
[----:B------:R-:W-:-:S14]  /*3490*/  DSETP.NAN.AND P0, PT, R16, R16, PT ;  /* 0x000000101000722a */ /* 0x000fdc0003f08000 */
[----:B------:R-:W-:Y:S05]  /*34a0*/  @P0 BRA `(.L_x_19) ;  /* 0x0000000000440947 */ /* 0x000fea0003800000 */
[----:B------:R-:W-:-:S14]  /*34b0*/  DSETP.NAN.AND P0, PT, R18, R18, PT ;  /* 0x000000121200722a */ /* 0x000fdc0003f08000 */
[----:B------:R-:W-:Y:S05]  /*34c0*/  @P0 BRA `(.L_x_20) ;  /* 0x0000000000300947 */ /* 0x000fea0003800000 */
[----:B------:R-:W-:Y:S01]  /*34d0*/  ISETP.NE.AND P0, PT, R25, R27, PT ;  /* 0x0000001b1900720c */ /* 0x000fe20003f05270 */
[----:B------:R-:W-:Y:S02]  /*34e0*/  IMAD.MOV.U32 R22, RZ, RZ, 0x0 ;  /* 0x00000000ff167424 */ /* 0x000fe400078e00ff */
[----:B------:R-:W-:-:S10]  /*34f0*/  IMAD.MOV.U32 R23, RZ, RZ, -0x80000 ;  /* 0xfff80000ff177424 */ /* 0x000fd400078e00ff */
[----:B------:R-:W-:Y:S05]  /*3500*/  @!P0 BRA `(.L_x_18) ;  /* 0x0000000000348947 */ /* 0x000fea0003800000 */
[----:B------:R-:W-:Y:S02]  /*3510*/  ISETP.NE.AND P0, PT, R25, 0x7ff00000, PT ;  /* 0x7ff000001900780c */ /* 0x000fe40003f05270 */
[----:B------:R-:W-:Y:S02]  /*3520*/  LOP3.LUT R23, R17, 0x80000000, R19, 0x48, !PT ;  /* 0x8000000011177812 */ /* 0x000fe400078e4813 */
[----:B------:R-:W-:-:S13]  /*3530*/  ISETP.EQ.OR P0, PT, R27, RZ, !P0 ;  /* 0x000000ff1b00720c */ /* 0x000fda0004702670 */
[----:B------:R-:W-:Y:S01]  /*3540*/  @P0 LOP3.LUT R10, R23, 0x7ff00000, RZ, 0xfc, !PT ;  /* 0x7ff00000170a0812 */ /* 0x000fe200078efcff */
[----:B------:R-:W-:Y:S02]  /*3550*/  @!P0 IMAD.MOV.U32 R22, RZ, RZ, RZ ;  /* 0x000000ffff168224 */ /* 0x000fe400078e00ff */
[----:B------:R-:W-:Y:S02]  /*3560*/  @P0 IMAD.MOV.U32 R22, RZ, RZ, RZ ;  /* 0x000000ffff160224 */ /* 0x000fe400078e00ff */
[----:B------:R-:W-:Y:S01]  /*3570*/  @P0 IMAD.MOV.U32 R23, RZ, RZ, R10 ;  /* 0x000000ffff170224 */ /* 0x000fe200078e000a */
[----:B------:R-:W-:Y:S06]  /*3580*/  BRA `(.L_x_18) ;  /* 0x0000000000147947 */ /* 0x000fec0003800000 */
.L_x_20:
[----:B------:R-:W-:Y:S01]  /*3590*/  LOP3.LUT R23, R19, 0x80000, RZ, 0xfc, !PT ;  /* 0x0008000013177812 */ /* 0x000fe200078efcff */
[----:B------:R-:W-:Y:S01]  /*35a0*/  IMAD.MOV.U32 R22, RZ, RZ, R18 ;  /* 0x000000ffff167224 */ /* 0x000fe200078e0012 */
[----:B------:R-:W-:Y:S06]  /*35b0*/  BRA `(.L_x_18) ;  /* 0x0000000000087947 */ /* 0x000fec0003800000 */
.L_x_19:
[----:B------:R-:W-:Y:S01]  /*35c0*/  LOP3.LUT R23, R17, 0x80000, RZ, 0xfc, !PT ;  /* 0x0008000011177812 */ /* 0x000fe200078efcff */
[----:B------:R-:W-:-:S07]  /*35d0*/  IMAD.MOV.U32 R22, RZ, RZ, R16 ;  /* 0x000000ffff167224 */ /* 0x000fce00078e0010 */
.L_x_18:
[----:B------:R-:W-:Y:S01]  /*35e0*/  IMAD.MOV.U32 R27, RZ, RZ, 0x0 ;  /* 0x00000000ff1b7424 */ /* 0x000fe200078e00ff */
[----:B------:R-:W-:Y:S02]  /*35f0*/  R2UR UR6, R22 ;  /* 0x00000000160672ca */ /* 0x000fe400000e0000 */
[----:B------:R-:W-:Y:S01]  /*3600*/  R2UR UR7, R23 ;  /* 0x00000000170772ca */ /* 0x000fe200000e0000 */
[----:B------:R-:W-:-:S14]  /*3610*/  RET.REL.NODEC R26 `(ott_from_var_many_series_one_param_f32) ;  /* 0xffffffc81a787950 */ /* 0x000fdc0003c3ffff */
.L_x_21:
[----:B------:R-:W-:-:S00]  /*3620*/  BRA `(.L_x_21) ;  /* 0xfffffffc00fc7947 */ /* 0x000fc0000383ffff */
[----:B------:R-:W-:-:S00]  /*3630*/  NOP ;  /* 0x0000000000007918 */ /* 0x000fc00000000000 */
        /* <DEDUP_REMOVED lines=12> */
.L_x_66:


//--------------------- .text.ott_many_series_one_param_f32 --------------------------
	.section	.text.ott_many_series_one_param_f32,"ax",@progbits
	.align	128
        .global         ott_many_series_one_param_f32
        .type           ott_many_series_one_param_f32,@function
        .size           ott_many_series_one_param_f32,(.L_x_69 - ott_many_series_one_param_f32)
        .other          ott_many_series_one_param_f32,@"STO_CUDA_ENTRY STV_DEFAULT"
ott_many_series_one_param_f32:
.text.ott_many_series_one_param_f32:
[----:B------:R-:W-:Y:S08]  /*0000*/  LDC R1, c[0x0][0x37c] ;  /* 0x0000df00ff017b82 */ /* 0x000ff00000000800 */
[----:B------:R-:W0:Y:S01]  /*0010*/  S2UR UR11, SR_CTAID.X ;  /* 0x00000000000b79c3 */ /* 0x000e220000002500 */
[----:B------:R-:W1:Y:S01]  /*0020*/  S2R R0, SR_TID.X ;  /* 0x0000000000007919 */ /* 0x000e620000002100 */
[----:B------:R-:W2:Y:S02]  /*0030*/  LDCU.64 UR8, c[0x0][0x388] ;  /* 0x00007100ff0877ac */ /* 0x000ea40008000a00 */
[----:B--2---:R-:W-:Y:S01]  /*0040*/  IMAD.U32 R2, RZ, RZ, UR9 ;  /* 0x00000009ff027e24 */ /* 0x004fe2000f8e00ff */
[----:B0-----:R-:W-:-:S06]  /*0050*/  UISETP.GE.AND UP0, UPT, UR11, UR8, UPT ;  /* 0x000000080b00728c */ /* 0x001fcc000bf06270 */
[----:B------:R-:W-:-:S04]  /*0060*/  PLOP3.LUT P0, PT, PT, PT, UP0, 0x80, 0x8 ;  /* 0x000000000008781c */ /* 0x000fc80003f0f008 */
[----:B-1----:R-:W-:-:S04]  /*0070*/  ISETP.NE.OR P0, PT, R0, RZ, P0 ;  /* 0x000000ff0000720c */ /* 0x002fc80000705670 */
[----:B------:R-:W-:-:S13]  /*0080*/  ISETP.LT.OR P0, PT, R2, 0x1, P0 ;  /* 0x000000010200780c */ /* 0x000fda0000701670 */
[----:B------:R-:W-:Y:S05]  /*0090*/  @P0 EXIT ;  /* 0x000000000000094d */ /* 0x000fea0003800000 */
[----:B------:R-:W0:Y:S01]  /*00a0*/  LDCU.64 UR4, c[0x0][0x380] ;  /* 0x00007000ff0477ac */ /* 0x000e220008000a00 */
[----:B------:R-:W-:Y:S01]  /*00b0*/  USHF.L.U32 UR6, UR11, 0x2, URZ ;  /* 0x000000020b067899 */ /* 0x000fe200080006ff */
[----:B------:R-:W1:Y:S01]  /*00c0*/  LDCU.64 UR12, c[0x0][0x358] ;  /* 0x00006b00ff0c77ac */ /* 0x000e620008000a00 */
[----:B------:R-:W-:Y:S02]  /*00d0*/  USHF.R.U32.HI UR7, URZ, 0x1e, UR11 ;  /* 0x0000001eff077899 */ /* 0x000fe4000801160b */
[----:B0-----:R-:W-:-:S04]  /*00e0*/  UIADD3 UR4, UP0, UPT, UR6, UR4, URZ ;  /* 0x0000000406047290 */ /* 0x001fc8000ff1e0ff */
[----:B------:R-:W-:Y:S02]  /*00f0*/  UIADD3.X UR5, UPT, UPT, UR7, UR5, URZ, UP0, !UPT ;  /* 0x0000000507057290 */ /* 0x000fe400087fe4ff */
[----:B------:R-:W-:-:S04]  /*0100*/  IMAD.U32 R6, RZ, RZ, UR4 ;  /* 0x00000004ff067e24 */ /* 0x000fc8000f8e00ff */
[----:B------:R-:W-:-:S05]  /*0110*/  IMAD.U32 R7, RZ, RZ, UR5 ;  /* 0x00000005ff077e24 */ /* 0x000fca000f8e00ff */
[----:B-1----:R-:W2:Y:S01]  /*0120*/  LDG.E.CONSTANT R8, desc[UR12][R6.64] ;  /* 0x0000000c06087981 */ /* 0x002ea2000c1e9900 */
[----:B------:R-:W0:Y:S01]  /*0130*/  LDCU UR5, c[0x0][0x390] ;  /* 0x00007200ff0577ac */ /* 0x000e220008000800 */
[----:B------:R-:W-:Y:S02]  /*0140*/  IMAD.MOV.U32 R2, RZ, RZ, 0x47ae147b ;  /* 0x47ae147bff027424 */ /* 0x000fe400078e00ff */
[----:B------:R-:W-:Y:S01]  /*0150*/  IMAD.MOV.U32 R3, RZ, RZ, 0x3f747ae1 ;  /* 0x3f747ae1ff037424 */ /* 0x000fe200078e00ff */
[----:B------:R-:W1:Y:S01]  /*0160*/  LDCU.U16 UR4, c[0x0][0x38c] ;  /* 0x00007180ff0477ac */ /* 0x000e620008000400 */
[----:B------:R-:W-:Y:S02]  /*0170*/  IMAD.U32 R16, RZ, RZ, UR6 ;  /* 0x00000006ff107e24 */ /* 0x000fe4000f8e00ff */
[----:B------:R-:W-:Y:S01]  /*0180*/  IMAD.U32 R0, RZ, RZ, UR7 ;  /* 0x00000007ff007e24 */ /* 0x000fe2000f8e00ff */
[----:B------:R-:W-:Y:S01]  /*0190*/  UMOV UR14, 0x47ae147b ;  /* 0x47ae147b000e7882 */ /* 0x000fe20000000000 */
[----:B------:R-:W-:Y:S01]  /*01a0*/  UMOV UR15, 0x3f847ae1 ;  /* 0x3f847ae1000f7882 */ /* 0x000fe20000000000 */
[----:B------:R-:W-:Y:S01]  /*01b0*/  UIADD3 UR10, UPT, UPT, UR9, -0x1, URZ ;  /* 0xffffffff090a7890 */ /* 0x000fe2000fffe0ff */
[----:B0-----:R-:W0:Y:S01]  /*01c0*/  F2F.F64.F32 R4, UR5 ;  /* 0x0000000500047d10 */ /* 0x001e220008201800 */
[----:B-1----:R-:W-:-:S06]  /*01d0*/  UIADD3 UR4, UPT, UPT, UR4, 0x3, URZ ;  /* 0x0000000304047890 */ /* 0x002fcc000fffe0ff */
[----:B------:R-:W-:Y:S01]  /*01e0*/  IMAD.U32 R14, RZ, RZ, UR4 ;  /* 0x00000004ff0e7e24 */ /* 0x000fe2000f8e00ff */
[----:B------:R-:W-:Y:S01]  /*01f0*/  UMOV UR4, URZ ;  /* 0x000000ff00047c82 */ /* 0x000fe20008000000 */
[C---:B0-----:R-:W-:Y:S02]  /*0200*/  DFMA R2, R4.reuse, -R2, 1 ;  /* 0x3ff000000402742b */ /* 0x041fe40000000802 */
[----:B------:R-:W-:Y:S01]  /*0210*/  DMUL R4, R4, UR14 ;  /* 0x0000000e04047c28 */ /* 0x000fe20008000000 */
[----:B--2---:R-:W-:-:S13]  /*0220*/  FSETP.NE.AND P0, PT, |R8|, +INF , PT ;  /* 0x7f8000000800780b */ /* 0x004fda0003f05200 */
[----:B------:R-:W-:Y:S05]  /*0230*/  @P0 BRA `(.L_x_22) ;  /* 0x0000000000680947 */ /* 0x000fea0003800000 */
[----:B------:R-:W0:Y:S01]  /*0240*/  LDCU UR9, c[0x0][0x38c] ;  /* 0x00007180ff0977ac */ /* 0x000e220008000800 */
[----:B------:R-:W1:Y:S01]  /*0250*/  LDCU UR14, c[0x0][0x388] ;  /* 0x00007100ff0e77ac */ /* 0x000e620008000800 */
[----:B------:R-:W2:Y:S02]  /*0260*/  LDCU.64 UR16, c[0x0][0x380] ;  /* 0x00007000ff1077ac */ /* 0x000ea40008000a00 */
.L_x_23:
[----:B------:R-:W-:-:S04]  /*0270*/  UIADD3 UR4, UPT, UPT, UR4, 0x1, URZ ;  /* 0x0000000104047890 */ /* 0x000fc8000fffe0ff */
[----:B0-----:R-:W-:-:S06]  /*0280*/  UISETP.NE.AND UP0, UPT, UR4, UR9, UPT ;  /* 0x000000090400728c */ /* 0x001fcc000bf05270 */
[----:B------:R-:W-:-:S13]  /*0290*/  PLOP3.LUT P0, PT, PT, PT, UP0, 0x80, 0x8 ;  /* 0x000000000008781c */ /* 0x000fda0003f0f008 */
[----:B-12---:R-:W-:Y:S05]  /*02a0*/  @!P0 EXIT ;  /* 0x000000000000894d */ /* 0x006fea0003800000 */
[----:B------:R-:W-:Y:S01]  /*02b0*/  UMOV UR8, UR14 ;  /* 0x0000000e00087c82 */ /* 0x000fe20008000000 */
[----:B------:R-:W-:Y:S01]  /*02c0*/  UMOV UR6, UR11 ;  /* 0x0000000b00067c82 */ /* 0x000fe20008000000 */
[----:B------:R-:W-:Y:S01]  /*02d0*/  UMOV UR7, URZ ;  /* 0x000000ff00077c82 */ /* 0x000fe20008000000 */
[----:B------:R-:W-:Y:S01]  /*02e0*/  UMOV UR5, URZ ;  /* 0x000000ff00057c82 */ /* 0x000fe20008000000 */
[----:B------:R-:W-:-:S04]  /*02f0*/  UIMAD.WIDE.U32 UR6, UR4, UR8, UR6 ;  /* 0x00000008040672a5 */ /* 0x000fc8000f8e0006 */
[----:B------:R-:W-:Y:S02]  /*0300*/  UIADD3 UR5, UPT, UPT, UR7, UR5, URZ ;  /* 0x0000000507057290 */ /* 0x000fe4000fffe0ff */
[----:B------:R-:W-:Y:S02]  /*0310*/  USHF.L.U32 UR15, UR6, 0x2, URZ ;  /* 0x00000002060f7899 */ /* 0x000fe400080006ff */
[----:B------:R-:W-:Y:S02]  /*0320*/  USHF.L.U64.HI UR6, UR6, 0x2, UR5 ;  /* 0x0000000206067899 */ /* 0x000fe40008010205 */
[----:B------:R-:W-:-:S04]  /*0330*/  UIADD3 UR5, UP0, UPT, UR15, UR16, URZ ;  /* 0x000000100f057290 */ /* 0x000fc8000ff1e0ff */
[----:B------:R-:W-:Y:S02]  /*0340*/  UIADD3.X UR7, UPT, UPT, UR6, UR17, URZ, UP0, !UPT ;  /* 0x0000001106077290 */ /* 0x000fe400087fe4ff */
[----:B------:R-:W-:-:S04]  /*0350*/  IMAD.U32 R6, RZ, RZ, UR5 ;  /* 0x00000005ff067e24 */ /* 0x000fc8000f8e00ff */
[----:B------:R-:W-:-:S05]  /*0360*/  IMAD.U32 R7, RZ, RZ, UR7 ;  /* 0x00000007ff077e24 */ /* 0x000fca000f8e00ff */
[----:B------:R-:W2:Y:S01]  /*0370*/  LDG.E.CONSTANT R8, desc[UR12][R6.64] ;  /* 0x0000000c06087981 */ /* 0x000ea2000c1e9900 */
[----:B------:R-:W-:Y:S01]  /*0380*/  UIADD3 UR10, UPT, UPT, UR10, -0x1, URZ ;  /* 0xffffffff0a0a7890 */ /* 0x000fe2000fffe0ff */
[----:B------:R-:W-:Y:S01]  /*0390*/  VIADD R14, R14, 0x3 ;  /* 0x000000030e0e7836 */ /* 0x000fe20000000000 */
[----:B--2---:R-:W-:-:S13]  /*03a0*/  FSETP.NE.AND P0, PT, |R8|, +INF , PT ;  /* 0x7f8000000800780b */ /* 0x004fda0003f05200 */
[----:B------:R-:W-:Y:S05]  /*03b0*/  @!P0 BRA `(.L_x_23) ;  /* 0xfffffffc00ac8947 */ /* 0x000fea000383ffff */
[----:B------:R-:W-:Y:S02]  /*03c0*/  IMAD.U32 R16, RZ, RZ, UR15 ;  /* 0x0000000fff107e24 */ /* 0x000fe4000f8e00ff */
[----:B------:R-:W-:-:S07]  /*03d0*/  IMAD.U32 R0, RZ, RZ, UR6 ;  /* 0x00000006ff007e24 */ /* 0x000fce000f8e00ff */
.L_x_22:
[----:B------:R-:W0:Y:S01]  /*03e0*/  F2F.F64.F32 R8, R8 ;  /* 0x0000000800087310 */ /* 0x000e220000201800 */
[----:B------:R-:W-:Y:S01]  /*03f0*/  DADD R6, R4, R2 ;  /* 0x0000000004067229 */ /* 0x000fe20000000002 */
[----:B------:R-:W1:Y:S01]  /*0400*/  LDCU.64 UR6, c[0x0][0x398] ;  /* 0x00007300ff0677ac */ /* 0x000e620008000a00 */
[----:B------:R-:W-:-:S04]  /*0410*/  UIADD3 UR5, UPT, UPT, UR4, 0x1, URZ ;  /* 0x0000000104057890 */ /* 0x000fc8000fffe0ff */
[----:B------:R-:W-:Y:S01]  /*0420*/  UISETP.GE.AND UP0, UPT, UR5, UR9, UPT ;  /* 0x000000090500728c */ /* 0x000fe2000bf06270 */
[----:B0-----:R-:W-:-:S08]  /*0430*/  DFMA R10, -R4, R8, R8 ;  /* 0x00000008040a722b */ /* 0x001fd00000000108 */
[--C-:B------:R-:W-:Y:S02]  /*0440*/  DSETP.GEU.AND P0, PT, R10, R8.reuse, PT ;  /* 0x000000080a00722a */ /* 0x100fe40003f0e000 */
[----:B------:R-:W-:-:S04]  /*0450*/  DFMA R8, R4, R8, R8 ;  /* 0x000000080408722b */ /* 0x000fc80000000008 */
[----:B------:R-:W-:Y:S02]  /*0460*/  FSEL R12, R6, R2, !P0 ;  /* 0x00000002060c7208 */ /* 0x000fe40004000000 */
[----:B------:R-:W-:Y:S02]  /*0470*/  FSEL R13, R7, R3, !P0 ;  /* 0x00000003070d7208 */ /* 0x000fe40004000000 */
[----:B-1----:R-:W-:-:S04]  /*0480*/  IADD3 R16, P0, PT, R16, UR6, RZ ;  /* 0x0000000610107c10 */ /* 0x002fc8000ff1e0ff */
[----:B------:R-:W-:Y:S01]  /*0490*/  DMUL R12, R10, R12 ;  /* 0x0000000c0a0c7228 */ /* 0x000fe20000000000 */
[----:B------:R-:W-:Y:S02]  /*04a0*/  IADD3.X R17, PT, PT, R0, UR7, RZ, P0, !PT ;  /* 0x0000000700117c10 */ /* 0x000fe400087fe4ff */
[----:B------:R-:W-:-:S07]  /*04b0*/  PLOP3.LUT P0, PT, PT, PT, UP0, 0x80, 0x8 ;  /* 0x000000000008781c */ /* 0x000fce0003f0f008 */
[----:B------:R-:W0:Y:S02]  /*04c0*/  F2F.F32.F64 R13, R12 ;  /* 0x0000000c000d7310 */ /* 0x000e240000301000 */
[----:B0-----:R0:W-:Y:S04]  /*04d0*/  STG.E desc[UR12][R16.64], R13 ;  /* 0x0000000d10007986 */ /* 0x0011e8000c10190c */
[----:B------:R-:W-:Y:S05]  /*04e0*/  @P0 EXIT ;  /* 0x000000000000094d */ /* 0x000fea0003800000 */
[----:B------:R-:W-:Y:S02]  /*04f0*/  UIADD3 UR6, UPT, UPT, -UR4, -0x2, UR9 ;  /* 0xfffffffe04067890 */ /* 0x000fe4000fffe109 */
[----:B0-----:R-:W-:Y:S01]  /*0500*/  LOP3.LUT R16, RZ, UR4, RZ, 0x33, !PT ;  /* 0x00000004ff107c12 */ /* 0x001fe2000f8e33ff */
[----:B------:R-:W-:Y:S01]  /*0510*/  IMAD.MOV.U32 R0, RZ, RZ, 0x1 ;  /* 0x00000001ff007424 */ /* 0x000fe200078e00ff */
[----:B------:R-:W-:-:S03]  /*0520*/  UISETP.GE.U32.AND UP0, UPT, UR6, 0x3, UPT ;  /* 0x000000030600788c */ /* 0x000fc6000bf06070 */
[----:B------:R-:W-:-:S06]  /*0530*/  VIADD R16, R16, UR9 ;  /* 0x0000000910107c36 */ /* 0x000fcc0008000000 */
[----:B------:R-:W-:Y:S05]  /*0540*/  BRA.U !UP0, `(.L_x_24) ;  /* 0x0000000d082c7547 */ /* 0x000fea000b800000 */
[----:B------:R-:W0:Y:S01]  /*0550*/  S2UR UR16, SR_CTAID.X ;  /* 0x00000000001079c3 */ /* 0x000e220000002500 */
[----:B------:R-:W-:Y:S01]  /*0560*/  ULOP3.LUT UR10, UR10, 0xfffffffc, URZ, 0xc0, !UPT ;  /* 0xfffffffc0a0a7892 */ /* 0x000fe2000f8ec0ff */
[----:B------:R-:W-:Y:S01]  /*0570*/  IMAD.MOV.U32 R0, RZ, RZ, 0x1 ;  /* 0x00000001ff007424 */ /* 0x000fe200078e00ff */
[----:B------:R-:W1:Y:S01]  /*0580*/  LDCU UR17, c[0x0][0x388] ;  /* 0x00007100ff1177ac */ /* 0x000e620008000800 */
[----:B------:R-:W2:Y:S01]  /*0590*/  LDCU.64 UR18, c[0x0][0x398] ;  /* 0x00007300ff1277ac */ /* 0x000ea20008000a00 */
[----:B------:R-:W3:Y:S01]  /*05a0*/  LDCU.64 UR20, c[0x0][0x380] ;  /* 0x00007000ff1477ac */ /* 0x000ee20008000a00 */
[----:B------:R-:W-:Y:S02]  /*05b0*/  USHF.L.U32 UR22, UR8, 0x2, URZ ;  /* 0x0000000208167899 */ /* 0x000fe400080006ff */
[----:B------:R-:W-:Y:S02]  /*05c0*/  USHF.R.U32.HI UR23, URZ, 0x1e, UR8 ;  /* 0x0000001eff177899 */ /* 0x000fe40008011608 */
[----:B------:R-:W-:-:S12]  /*05d0*/  UIADD3 UR10, UPT, UPT, -UR10, URZ, URZ ;  /* 0x000000ff0a0a7290 */ /* 0x000fd8000fffe1ff */
.L_x_29:
[----:B------:R-:W-:Y:S01]  /*05e0*/  UIADD3 UR5, UPT, UPT, UR4, 0x1, URZ ;  /* 0x0000000104057890 */ /* 0x000fe2000fffe0ff */
[----:B-1----:R-:W-:Y:S01]  /*05f0*/  UMOV UR8, UR17 ;  /* 0x0000001100087c82 */ /* 0x002fe20008000000 */
[----:B0-----:R-:W-:Y:S01]  /*0600*/  UMOV UR6, UR16 ;  /* 0x0000001000067c82 */ /* 0x001fe20008000000 */
[----:B------:R-:W-:Y:S02]  /*0610*/  UMOV UR7, URZ ;  /* 0x000000ff00077c82 */ /* 0x000fe40008000000 */
[----:B------:R-:W-:-:S03]  /*0620*/  UIMAD.WIDE.U32 UR6, UR5, UR8, UR6 ;  /* 0x00000008050672a5 */ /* 0x000fc6000f8e0006 */
[----:B------:R-:W-:Y:S01]  /*0630*/  UMOV UR5, URZ ;  /* 0x000000ff00057c82 */ /* 0x000fe20008000000 */
[----:B------:R-:W-:Y:S02]  /*0640*/  USHF.L.U32 UR15, UR6, 0x2, URZ ;  /* 0x00000002060f7899 */ /* 0x000fe400080006ff */
[----:B------:R-:W-:Y:S02]  /*0650*/  UIADD3 UR11, UPT, UPT, UR7, UR5, URZ ;  /* 0x00000005070b7290 */ /* 0x000fe4000fffe0ff */
[----:B---3--:R-:W-:Y:S02]  /*0660*/  UIADD3 UR16, UP0, UPT, UR15, UR20, URZ ;  /* 0x000000140f107290 */ /* 0x008fe4000ff1e0ff */
[----:B------:R-:W-:Y:S02]  /*0670*/  USHF.L.U64.HI UR14, UR6, 0x2, UR11 ;  /* 0x00000002060e7899 */ /* 0x000fe4000801020b */
[----:B------:R-:W-:Y:S02]  /*0680*/  ULEA UR5, UP1, UR6, UR20, 0x2 ;  /* 0x0000001406057291 */ /* 0x000fe4000f8210ff */
[----:B------:R-:W-:Y:S01]  /*0690*/  UIADD3.X UR24, UPT, UPT, UR14, UR21, URZ, UP0, !UPT ;  /* 0x000000150e187290 */ /* 0x000fe200087fe4ff */
[----:B------:R-:W-:Y:S01]  /*06a0*/  IMAD.U32 R12, RZ, RZ, UR16 ;  /* 0x00000010ff0c7e24 */ /* 0x000fe2000f8e00ff */
[----:B------:R-:W-:-:S02]  /*06b0*/  ULEA.HI.X UR9, UR6, UR21, UR11, 0x2, UP1 ;  /* 0x0000001506097291 */ /* 0x000fc400088f140b */
[----:B------:R-:W-:Y:S02]  /*06c0*/  UIADD3 UR5, UP1, UPT, UR22, UR5, URZ ;  /* 0x0000000516057290 */ /* 0x000fe4000ff3e0ff */
[----:B------:R-:W-:Y:S02]  /*06d0*/  IMAD.U32 R13, RZ, RZ, UR24 ;  /* 0x00000018ff0d7e24 */ /* 0x000fe4000f8e00ff */
[----:B------:R-:W-:Y:S02]  /*06e0*/  UIADD3.X UR9, UPT, UPT, UR23, UR9, URZ, UP1, !UPT ;  /* 0x0000000917097290 */ /* 0x000fe40008ffe4ff */
[----:B------:R-:W-:Y:S01]  /*06f0*/  UIADD3 UR25, UP0, UPT, UR22, UR5, URZ ;  /* 0x0000000516197290 */ /* 0x000fe2000ff1e0ff */
[----:B------:R-:W3:Y:S01]  /*0700*/  LDG.E.CONSTANT R12, desc[UR12][R12.64] ;  /* 0x0000000c0c0c7981 */ /* 0x000ee2000c1e9900 */
[----:B------:R-:W-:Y:S02]  /*0710*/  IMAD.U32 R22, RZ, RZ, UR5 ;  /* 0x00000005ff167e24 */ /* 0x000fe4000f8e00ff */
[----:B------:R-:W-:-:S02]  /*0720*/  UIADD3.X UR26, UPT, UPT, UR23, UR9, URZ, UP0, !UPT ;  /* 0x00000009171a7290 */ /* 0x000fc400087fe4ff */
[----:B------:R-:W-:-:S04]  /*0730*/  UIADD3 UR16, UP0, UPT, UR22, UR25, URZ ;  /* 0x0000001916107290 */ /* 0x000fc8000ff1e0ff */
[----:B------:R-:W-:Y:S01]  /*0740*/  UIADD3.X UR5, UPT, UPT, UR23, UR26, URZ, UP0, !UPT ;  /* 0x0000001a17057290 */ /* 0x000fe200087fe4ff */
[----:B------:R-:W-:Y:S02]  /*0750*/  IMAD.U32 R23, RZ, RZ, UR9 ;  /* 0x00000009ff177e24 */ /* 0x000fe4000f8e00ff */
[----:B------:R-:W-:Y:S02]  /*0760*/  IMAD.U32 R18, RZ, RZ, UR25 ;  /* 0x00000019ff127e24 */ /* 0x000fe4000f8e00ff */
[----:B------:R-:W-:Y:S01]  /*0770*/  IMAD.U32 R19, RZ, RZ, UR26 ;  /* 0x0000001aff137e24 */ /* 0x000fe2000f8e00ff */
[----:B------:R-:W4:Y:S01]  /*0780*/  LDG.E.CONSTANT R22, desc[UR12][R22.64] ;  /* 0x0000000c16167981 */ /* 0x000f22000c1e9900 */
[----:B------:R-:W-:Y:S02]  /*0790*/  IMAD.U32 R20, RZ, RZ, UR16 ;  /* 0x00000010ff147e24 */ /* 0x000fe4000f8e00ff */
[----:B------:R-:W-:Y:S01]  /*07a0*/  IMAD.U32 R21, RZ, RZ, UR5 ;  /* 0x00000005ff157e24 */ /* 0x000fe2000f8e00ff */
[----:B------:R-:W5:Y:S04]  /*07b0*/  LDG.E.CONSTANT R17, desc[UR12][R18.64] ;  /* 0x0000000c12117981 */ /* 0x000f68000c1e9900 */
[----:B------:R-:W2:Y:S01]  /*07c0*/  LDG.E.CONSTANT R15, desc[UR12][R20.64] ;  /* 0x0000000c140f7981 */ /* 0x000ea2000c1e9900 */
[----:B------:R-:W-:Y:S01]  /*07d0*/  UIADD3 UR10, UPT, UPT, UR10, 0x4, URZ ;  /* 0x000000040a0a7890 */ /* 0x000fe2000fffe0ff */
[----:B------:R-:W0:Y:S03]  /*07e0*/  S2UR UR16, SR_CTAID.X ;  /* 0x00000000001079c3 */ /* 0x000e260000002500 */
[----:B------:R-:W-:Y:S01]  /*07f0*/  UISETP.NE.AND UP0, UPT, UR10, URZ, UPT ;  /* 0x000000ff0a00728c */ /* 0x000fe2000bf05270 */
[----:B---3--:R-:W-:-:S02]  /*0800*/  FSETP.NE.AND P3, PT, |R12|, +INF , PT ;  /* 0x7f8000000c00780b */ /* 0x008fc40003f65200 */
[----:B----4-:R-:W-:Y:S02]  /*0810*/  FSETP.NE.AND P2, PT, |R22|, +INF , PT ;  /* 0x7f8000001600780b */ /* 0x010fe40003f45200 */
[----:B-----5:R-:W-:Y:S02]  /*0820*/  FSETP.NE.AND P0, PT, |R17|, +INF , PT ;  /* 0x7f8000001100780b */ /* 0x020fe40003f05200 */
[----:B--2---:R-:W-:-:S07]  /*0830*/  FSETP.NE.AND P1, PT, |R15|, +INF , PT ;  /* 0x7f8000000f00780b */ /* 0x004fce0003f25200 */
[----:B0-----:R-:W-:Y:S06]  /*0840*/  @!P3 BRA `(.L_x_25) ;  /* 0x000000000090b947 */ /* 0x001fec0003800000 */
[----:B------:R-:W0:Y:S01]  /*0850*/  F2F.F64.F32 R12, R12 ;  /* 0x0000000c000c7310 */ /* 0x000e220000201800 */
[C---:B------:R-:W-:Y:S01]  /*0860*/  ISETP.NE.AND P5, PT, R0.reuse, 0x1, PT ;  /* 0x000000010000780c */ /* 0x040fe20003fa5270 */
[----:B------:R-:W-:Y:S01]  /*0870*/  UIADD3 UR5, UP1, UPT, UR15, UR18, URZ ;  /* 0x000000120f057290 */ /* 0x000fe2000ff3e0ff */
[----:B------:R-:W-:-:S03]  /*0880*/  ISETP.NE.AND P3, PT, R0, -0x1, PT ;  /* 0xffffffff0000780c */ /* 0x000fc60003f65270 */
[----:B------:R-:W-:Y:S01]  /*0890*/  UIADD3.X UR9, UPT, UPT, UR14, UR19, URZ, UP1, !UPT ;  /* 0x000000130e097290 */ /* 0x000fe20008ffe4ff */
[CCC-:B0-----:R-:W-:Y:S02]  /*08a0*/  DFMA R20, -R4.reuse, R12.reuse, R12.reuse ;  /* 0x0000000c0414722b */ /* 0x1c1fe4000000010c */
[--C-:B------:R-:W-:Y:S02]  /*08b0*/  DFMA R18, R4, R12, R12.reuse ;  /* 0x0000000c0412722b */ /* 0x100fe4000000000c */
[----:B------:R-:W-:-:S04]  /*08c0*/  DSETP.GT.AND P4, PT, R10, R12, PT ;  /* 0x0000000c0a00722a */ /* 0x000fc80003f84000 */
[----:B------:R-:W-:Y:S02]  /*08d0*/  DSETP.GT.AND P6, PT, R20, R10, PT ;  /* 0x0000000a1400722a */ /* 0x000fe40003fc4000 */
[----:B------:R-:W-:Y:S01]  /*08e0*/  @!P5 SEL R0, R0, 0xffffffff, !P4 ;  /* 0xffffffff0000d807 */ /* 0x000fe20006000000 */
[----:B------:R-:W-:Y:S02]  /*08f0*/  DSETP.GEU.AND P4, PT, R18, R8, PT ;  /* 0x000000081200722a */ /* 0x000fe40003f8e000 */
[--C-:B------:R-:W-:Y:S01]  /*0900*/  DSETP.GEU.AND P5, PT, R10, R12.reuse, PT ;  /* 0x0000000c0a00722a */ /* 0x100fe20003fae000 */
[----:B------:R-:W-:Y:S02]  /*0910*/  FSEL R27, R10, R20, !P6 ;  /* 0x000000140a1b7208 */ /* 0x000fe40007000000 */
[----:B------:R-:W-:Y:S01]  /*0920*/  FSEL R11, R11, R21, !P6 ;  /* 0x000000150b0b7208 */ /* 0x000fe20007000000 */
[----:B------:R-:W-:Y:S01]  /*0930*/  DSETP.GEU.AND P6, PT, R8, R12, PT ;  /* 0x0000000c0800722a */ /* 0x000fe20003fce000 */
[----:B------:R-:W-:-:S02]  /*0940*/  FSEL R23, R8, R18, P4 ;  /* 0x0000001208177208 */ /* 0x000fc40002000000 */
[----:B------:R-:W-:Y:S01]  /*0950*/  FSEL R25, R9, R19, P4 ;  /* 0x0000001309197208 */ /* 0x000fe20002000000 */
[----:B------:R-:W-:Y:S01]  /*0960*/  DSETP.GT.AND P4, PT, R8, R12, PT ;  /* 0x0000000c0800722a */ /* 0x000fe20003f84000 */
[----:B------:R-:W-:Y:S02]  /*0970*/  FSEL R10, R27, R20, !P5 ;  /* 0x000000141b0a7208 */ /* 0x000fe40006800000 */
[----:B------:R-:W-:Y:S02]  /*0980*/  @!P3 SEL R0, R0, 0x1, P6 ;  /* 0x000000010000b807 */ /* 0x000fe40003000000 */
[----:B------:R-:W-:Y:S02]  /*0990*/  FSEL R11, R11, R21, !P5 ;  /* 0x000000150b0b7208 */ /* 0x000fe40006800000 */
[----:B------:R-:W-:Y:S02]  /*09a0*/  FSEL R18, R23, R18, P4 ;  /* 0x0000001217127208 */ /* 0x000fe40002000000 */
[----:B------:R-:W-:-:S02]  /*09b0*/  ISETP.NE.AND P3, PT, R0, 0x1, PT ;  /* 0x000000010000780c */ /* 0x000fc40003f65270 */
[----:B------:R-:W-:Y:S02]  /*09c0*/  FSEL R19, R25, R19, P4 ;  /* 0x0000001319137208 */ /* 0x000fe40002000000 */
[----:B------:R-:W-:Y:S02]  /*09d0*/  FSEL R8, R10, R18, !P3 ;  /* 0x000000120a087208 */ /* 0x000fe40005800000 */
[----:B------:R-:W-:-:S06]  /*09e0*/  FSEL R9, R11, R19, !P3 ;  /* 0x000000130b097208 */ /* 0x000fcc0005800000 */
[----:B------:R-:W-:-:S06]  /*09f0*/  DSETP.GEU.AND P3, PT, R8, R12, PT ;  /* 0x0000000c0800722a */ /* 0x000fcc0003f6e000 */
[----:B------:R-:W-:Y:S02]  /*0a00*/  FSEL R12, R6, R2, !P3 ;  /* 0x00000002060c7208 */ /* 0x000fe40005800000 */
[----:B------:R-:W-:-:S06]  /*0a10*/  FSEL R13, R7, R3, !P3 ;  /* 0x00000003070d7208 */ /* 0x000fcc0005800000 */
[----:B------:R-:W-:Y:S01]  /*0a20*/  DMUL R12, R8, R12 ;  /* 0x0000000c080c7228 */ /* 0x000fe20000000000 */
[----:B------:R-:W-:Y:S02]  /*0a30*/  IMAD.U32 R8, RZ, RZ, UR5 ;  /* 0x00000005ff087e24 */ /* 0x000fe4000f8e00ff */
[----:B------:R-:W-:-:S07]  /*0a40*/  IMAD.U32 R9, RZ, RZ, UR9 ;  /* 0x00000009ff097e24 */ /* 0x000fce000f8e00ff */
[----:B------:R-:W0:Y:S02]  /*0a50*/  F2F.F32.F64 R13, R12 ;  /* 0x0000000c000d7310 */ /* 0x000e240000301000 */
[----:B0-----:R0:W-:Y:S02]  /*0a60*/  STG.E desc[UR12][R8.64], R13 ;  /* 0x0000000d08007986 */ /* 0x0011e4000c10190c */
[----:B0-----:R-:W-:Y:S02]  /*0a70*/  IMAD.MOV.U32 R8, RZ, RZ, R18 ;  /* 0x000000ffff087224 */ /* 0x001fe400078e0012 */
[----:B------:R-:W-:-:S07]  /*0a80*/  IMAD.MOV.U32 R9, RZ, RZ, R19 ;  /* 0x000000ffff097224 */ /* 0x000fce00078e0013 */
.L_x_25:
[----:B------:R-:W-:Y:S05]  /*0a90*/  @!P2 BRA `(.L_x_26) ;  /* 0x000000000090a947 */ /* 0x000fea0003800000 */
[----:B------:R-:W0:Y:S01]  /*0aa0*/  F2F.F64.F32 R12, R22 ;  /* 0x00000016000c7310 */ /* 0x000e220000201800 */
[C---:B------:R-:W-:Y:S01]  /*0ab0*/  ISETP.NE.AND P5, PT, R0.reuse, 0x1, PT ;  /* 0x000000010000780c */ /* 0x040fe20003fa5270 */
[----:B------:R-:W-:Y:S01]  /*0ac0*/  UIADD3 UR5, UP1, UPT, UR6, UR8, URZ ;  /* 0x0000000806057290 */ /* 0x000fe2000ff3e0ff */
[----:B------:R-:W-:-:S03]  /*0ad0*/  ISETP.NE.AND P4, PT, R0, -0x1, PT ;  /* 0xffffffff0000780c */ /* 0x000fc60003f85270 */
[----:B------:R-:W-:Y:S02]  /*0ae0*/  UIADD3.X UR9, UPT, UPT, URZ, UR11, URZ, UP1, !UPT ;  /* 0x0000000bff097290 */ /* 0x000fe40008ffe4ff */
[----:B------:R-:W-:-:S04]  /*0af0*/  ULEA UR14, UP1, UR5, UR18, 0x2 ;  /* 0x00000012050e7291 */ /* 0x000fc8000f8210ff */
[----:B------:R-:W-:Y:S01]  /*0b00*/  ULEA.HI.X UR5, UR5, UR19, UR9, 0x2, UP1 ;  /* 0x0000001305057291 */ /* 0x000fe200088f1409 */
[CCC-:B0-----:R-:W-:Y:S02]  /*0b10*/  DFMA R20, -R4.reuse, R12.reuse, R12.reuse ;  /* 0x0000000c0414722b */ /* 0x1c1fe4000000010c */
[--C-:B------:R-:W-:Y:S02]  /*0b20*/  DFMA R18, R4, R12, R12.reuse ;  /* 0x0000000c0412722b */ /* 0x100fe4000000000c */
[--C-:B------:R-:W-:Y:S02]  /*0b30*/  DSETP.GT.AND P2, PT, R10, R12.reuse, PT ;  /* 0x0000000c0a00722a */ /* 0x100fe40003f44000 */
[----:B------:R-:W-:Y:S02]  /*0b40*/  DSETP.GEU.AND P3, PT, R8, R12, PT ;  /* 0x0000000c0800722a */ /* 0x000fe40003f6e000 */
[----:B------:R-:W-:Y:S02]  /*0b50*/  DSETP.GT.AND P6, PT, R20, R10, PT ;  /* 0x0000000a1400722a */ /* 0x000fe40003fc4000 */
[----:B------:R-:W-:Y:S01]  /*0b60*/  @!P5 SEL R0, R0, 0xffffffff, !P2 ;  /* 0xffffffff0000d807 */ /* 0x000fe20005000000 */
[----:B------:R-:W-:-:S02]  /*0b70*/  DSETP.GEU.AND P5, PT, R18, R8, PT ;  /* 0x000000081200722a */ /* 0x000fc40003fae000 */
[--C-:B------:R-:W-:Y:S01]  /*0b80*/  DSETP.GEU.AND P2, PT, R10, R12.reuse, PT ;  /* 0x0000000c0a00722a */ /* 0x100fe20003f4e000 */
[----:B------:R-:W-:Y:S02]  /*0b90*/  FSEL R25, R10, R20, !P6 ;  /* 0x000000140a197208 */ /* 0x000fe40007000000 */
[----:B------:R-:W-:Y:S01]  /*0ba0*/  FSEL R11, R11, R21, !P6 ;  /* 0x000000150b0b7208 */ /* 0x000fe20007000000 */
[----:B------:R-:W-:Y:S01]  /*0bb0*/  DSETP.GT.AND P6, PT, R8, R12, PT ;  /* 0x0000000c0800722a */ /* 0x000fe20003fc4000 */
[----:B------:R-:W-:Y:S02]  /*0bc0*/  FSEL R23, R8, R18, P5 ;  /* 0x0000001208177208 */ /* 0x000fe40002800000 */
[----:B------:R-:W-:Y:S02]  /*0bd0*/  FSEL R9, R9, R19, P5 ;  /* 0x0000001309097208 */ /* 0x000fe40002800000 */
[----:B------:R-:W-:Y:S02]  /*0be0*/  @!P4 SEL R0, R0, 0x1, P3 ;  /* 0x000000010000c807 */ /* 0x000fe40001800000 */
[----:B------:R-:W-:-:S02]  /*0bf0*/  FSEL R10, R25, R20, !P2 ;  /* 0x00000014190a7208 */ /* 0x000fc40005000000 */
[----:B------:R-:W-:Y:S02]  /*0c00*/  FSEL R11, R11, R21, !P2 ;  /* 0x000000150b0b7208 */ /* 0x000fe40005000000 */
[----:B------:R-:W-:Y:S02]  /*0c10*/  FSEL R8, R23, R18, P6 ;  /* 0x0000001217087208 */ /* 0x000fe40003000000 */
[----:B------:R-:W-:Y:S02]  /*0c20*/  ISETP.NE.AND P2, PT, R0, 0x1, PT ;  /* 0x000000010000780c */ /* 0x000fe40003f45270 */
        /* <DEDUP_REMOVED lines=11> */
.L_x_26:
[----:B------:R-:W-:Y:S05]  /*0ce0*/  @!P0 BRA `(.L_x_27) ;  /* 0x0000000000948947 */ /* 0x000fea0003800000 */
[----:B0-----:R-:W0:Y:S01]  /*0cf0*/  F2F.F64.F32 R12, R17 ;  /* 0x00000011000c7310 */ /* 0x001e220000201800 */
[C---:B------:R-:W-:Y:S01]  /*0d00*/  ISETP.NE.AND P5, PT, R0.reuse, 0x1, PT ;  /* 0x000000010000780c */ /* 0x040fe20003fa5270 */
[----:B------:R-:W-:Y:S01]  /*0d10*/  UIADD3 UR5, UP1, UP2, UR8, UR6, UR8 ;  /* 0x0000000608057290 */ /* 0x000fe2000fa3e008 */
[----:B------:R-:W-:-:S03]  /*0d20*/  ISETP.NE.AND P3, PT, R0, -0x1, PT ;  /* 0xffffffff0000780c */ /* 0x000fc60003f65270 */
[----:B------:R-:W-:Y:S02]  /*0d30*/  UIADD3.X UR9, UPT, UPT, URZ, UR11, URZ, UP1, UP2 ;  /* 0x0000000bff097290 */ /* 0x000fe40008fe44ff */
[----:B------:R-:W-:-:S04]  /*0d40*/  ULEA UR14, UP1, UR5, UR18, 0x2 ;  /* 0x00000012050e7291 */ /* 0x000fc8000f8210ff */
[----:B------:R-:W-:Y:S01]  /*0d50*/  ULEA.HI.X UR5, UR5, UR19, UR9, 0x2, UP1 ;  /* 0x0000001305057291 */ /* 0x000fe200088f1409 */
[CCC-:B0-----:R-:W-:Y:S02]  /*0d60*/  DFMA R20, -R4.reuse, R12.reuse, R12.reuse ;  /* 0x0000000c0414722b */ /* 0x1c1fe4000000010c */
[--C-:B------:R-:W-:Y:S02]  /*0d70*/  DFMA R18, R4, R12, R12.reuse ;  /* 0x0000000c0412722b */ /* 0x100fe4000000000c */
[--C-:B------:R-:W-:Y:S02]  /*0d80*/  DSETP.GT.AND P6, PT, R10, R12.reuse, PT ;  /* 0x0000000c0a00722a */ /* 0x100fe40003fc4000 */
[----:B------:R-:W-:Y:S02]  /*0d90*/  DSETP.GEU.AND P2, PT, R8, R12, PT ;  /* 0x0000000c0800722a */ /* 0x000fe40003f4e000 */
[----:B------:R-:W-:Y:S02]  /*0da0*/  DSETP.GT.AND P0, PT, R20, R10, PT ;  /* 0x0000000a1400722a */ /* 0x000fe40003f04000 */
[----:B------:R-:W-:Y:S01]  /*0db0*/  DSETP.GEU.AND P4, PT, R18, R8, PT ;  /* 0x000000081200722a */ /* 0x000fe20003f8e000 */
[----:B------:R-:W-:Y:S01]  /*0dc0*/  @!P5 SEL R0, R0, 0xffffffff, !P6 ;  /* 0xffffffff0000d807 */ /* 0x000fe20007000000 */
[----:B------:R-:W-:-:S02]  /*0dd0*/  DSETP.GT.AND P5, PT, R8, R12, PT ;  /* 0x0000000c0800722a */ /* 0x000fc40003fa4000 */
[----:B------:R-:W-:Y:S02]  /*0de0*/  FSEL R23, R10, R20, !P0 ;  /* 0x000000140a177208 */ /* 0x000fe40004000000 */
[----:B------:R-:W-:Y:S01]  /*0df0*/  FSEL R25, R11, R21, !P0 ;  /* 0x000000150b197208 */ /* 0x000fe20004000000 */
[----:B------:R-:W-:Y:S01]  /*0e00*/  DSETP.GEU.AND P0, PT, R10, R12, PT ;  /* 0x0000000c0a00722a */ /* 0x000fe20003f0e000 */
[----:B------:R-:W-:Y:S02]  /*0e10*/  FSEL R9, R9, R19, P4 ;  /* 0x0000001309097208 */ /* 0x000fe40002000000 */
[----:B------:R-:W-:Y:S02]  /*0e20*/  FSEL R11, R8, R18, P4 ;  /* 0x00000012080b7208 */ /* 0x000fe40002000000 */
[----:B------:R-:W-:Y:S02]  /*0e30*/  @!P3 SEL R0, R0, 0x1, P2 ;  /* 0x000000010000b807 */ /* 0x000fe40001000000 */
[----:B------:R-:W-:-:S02]  /*0e40*/  FSEL R10, R23, R20, !P0 ;  /* 0x00000014170a7208 */ /* 0x000fc40004000000 */
[----:B------:R-:W-:Y:S02]  /*0e50*/  FSEL R20, R25, R21, !P0 ;  /* 0x0000001519147208 */ /* 0x000fe40004000000 */
[----:B------:R-:W-:Y:S02]  /*0e60*/  FSEL R8, R11, R18, P5 ;  /* 0x000000120b087208 */ /* 0x000fe40002800000 */
[----:B------:R-:W-:Y:S01]  /*0e70*/  ISETP.NE.AND P0, PT, R0, 0x1, PT ;  /* 0x000000010000780c */ /* 0x000fe20003f05270 */
[----:B------:R-:W-:Y:S01]  /*0e80*/  IMAD.MOV.U32 R11, RZ, RZ, R20 ;  /* 0x000000ffff0b7224 */ /* 0x000fe200078e0014 */
        /* <DEDUP_REMOVED lines=11> */
.L_x_27:
[----:B------:R-:W-:Y:S05]  /*0f40*/  @!P1 BRA `(.L_x_28) ;  /* 0x0000000000a09947 */ /* 0x000fea0003800000 */
[----:B01----:R-:W0:Y:S01]  /*0f50*/  F2F.F64.F32 R12, R15 ;  /* 0x0000000f000c7310 */ /* 0x003e220000201800 */
[C---:B------:R-:W-:Y:S01]  /*0f60*/  ISETP.NE.AND P6, PT, R0.reuse, 0x1, PT ;  /* 0x000000010000780c */ /* 0x040fe20003fc5270 */
[----:B------:R-:W-:Y:S01]  /*0f70*/  UIADD3 UR5, UP1, UP2, UR8, UR6, UR8 ;  /* 0x0000000608057290 */ /* 0x000fe2000fa3e008 */
[----:B------:R-:W-:-:S03]  /*0f80*/  ISETP.NE.AND P0, PT, R0, -0x1, PT ;  /* 0xffffffff0000780c */ /* 0x000fc60003f05270 */
[----:B------:R-:W-:Y:S02]  /*0f90*/  UIADD3.X UR6, UPT, UPT, URZ, UR11, URZ, UP1, UP2 ;  /* 0x0000000bff067290 */ /* 0x000fe40008fe44ff */
[----:B------:R-:W-:-:S04]  /*0fa0*/  UIADD3 UR5, UP1, UPT, UR5, UR8, URZ ;  /* 0x0000000805057290 */ /* 0x000fc8000ff3e0ff */
[----:B------:R-:W-:Y:S02]  /*0fb0*/  UIADD3.X UR6, UPT, UPT, URZ, UR6, URZ, UP1, !UPT ;  /* 0x00000006ff067290 */ /* 0x000fe40008ffe4ff */
[----:B------:R-:W-:Y:S01]  /*0fc0*/  ULEA UR7, UP1, UR5, UR18, 0x2 ;  /* 0x0000001205077291 */ /* 0x000fe2000f8210ff */
[CCC-:B0-----:R-:W-:Y:S02]  /*0fd0*/  DFMA R18, R4.reuse, R12.reuse, R12.reuse ;  /* 0x0000000c0412722b */ /* 0x1c1fe4000000000c */
[--C-:B------:R-:W-:Y:S01]  /*0fe0*/  DFMA R20, -R4, R12, R12.reuse ;  /* 0x0000000c0414722b */ /* 0x100fe2000000010c */
[----:B------:R-:W-:Y:S01]  /*0ff0*/  ULEA.HI.X UR5, UR5, UR19, UR6, 0x2, UP1 ;  /* 0x0000001305057291 */ /* 0x000fe200088f1406 */
[--C-:B------:R-:W-:Y:S02]  /*1000*/  DSETP.GT.AND P4, PT, R10, R12.reuse, PT ;  /* 0x0000000c0a00722a */ /* 0x100fe40003f84000 */
[----:B------:R-:W-:Y:S02]  /*1010*/  DSETP.GEU.AND P1, PT, R8, R12, PT ;  /* 0x0000000c0800722a */ /* 0x000fe40003f2e000 */
[----:B------:R-:W-:-:S02]  /*1020*/  DSETP.GEU.AND P2, PT, R18, R8, PT ;  /* 0x000000081200722a */ /* 0x000fc40003f4e000 */
[----:B------:R-:W-:Y:S01]  /*1030*/  DSETP.GT.AND P5, PT, R20, R10, PT ;  /* 0x0000000a1400722a */ /* 0x000fe20003fa4000 */
[----:B------:R-:W-:Y:S01]  /*1040*/  @!P6 SEL R0, R0, 0xffffffff, !P4 ;  /* 0xffffffff0000e807 */ /* 0x000fe20006000000 */
[--C-:B------:R-:W-:Y:S02]  /*1050*/  DSETP.GT.AND P4, PT, R8, R12.reuse, PT ;  /* 0x0000000c0800722a */ /* 0x100fe40003f84000 */
[----:B------:R-:W-:Y:S01]  /*1060*/  DSETP.GEU.AND P3, PT, R10, R12, PT ;  /* 0x0000000c0a00722a */ /* 0x000fe20003f6e000 */
[----:B------:R-:W-:Y:S02]  /*1070*/  FSEL R15, R8, R18, P2 ;  /* 0x00000012080f7208 */ /* 0x000fe40001000000 */
[----:B------:R-:W-:Y:S02]  /*1080*/  FSEL R17, R10, R20, !P5 ;  /* 0x000000140a117208 */ /* 0x000fe40006800000 */
[----:B------:R-:W-:Y:S02]  /*1090*/  FSEL R11, R11, R21, !P5 ;  /* 0x000000150b0b7208 */ /* 0x000fe40006800000 */
[----:B------:R-:W-:-:S02]  /*10a0*/  FSEL R9, R9, R19, P2 ;  /* 0x0000001309097208 */ /* 0x000fc40001000000 */
[----:B------:R-:W-:Y:S02]  /*10b0*/  @!P0 SEL R0, R0, 0x1, P1 ;  /* 0x0000000100008807 */ /* 0x000fe40000800000 */
[----:B------:R-:W-:Y:S02]  /*10c0*/  FSEL R15, R15, R18, P4 ;  /* 0x000000120f0f7208 */ /* 0x000fe40002000000 */
[----:B------:R-:W-:Y:S02]  /*10d0*/  FSEL R10, R17, R20, !P3 ;  /* 0x00000014110a7208 */ /* 0x000fe40005800000 */
[----:B------:R-:W-:Y:S02]  /*10e0*/  FSEL R11, R11, R21, !P3 ;  /* 0x000000150b0b7208 */ /* 0x000fe40005800000 */
[----:B------:R-:W-:Y:S02]  /*10f0*/  ISETP.NE.AND P0, PT, R0, 0x1, PT ;  /* 0x000000010000780c */ /* 0x000fe40003f05270 */
[----:B------:R-:W-:-:S02]  /*1100*/  FSEL R18, R9, R19, P4 ;  /* 0x0000001309127208 */ /* 0x000fc40002000000 */
        /* <DEDUP_REMOVED lines=8> */
[----:B------:R0:W1:Y:S02]  /*1190*/  F2F.F32.F64 R9, R8 ;  /* 0x0000000800097310 */ /* 0x0000640000301000 */
[----:B0-----:R-:W-:Y:S01]  /*11a0*/  IMAD.MOV.U32 R8, RZ, RZ, R15 ;  /* 0x000000ffff087224 */ /* 0x001fe200078e000f */
[----:B-1----:R0:W-:Y:S02]  /*11b0*/  STG.E desc[UR12][R12.64], R9 ;  /* 0x000000090c007986 */ /* 0x0021e4000c10190c */
[----:B0-----:R-:W-:-:S07]  /*11c0*/  IMAD.MOV.U32 R9, RZ, RZ, R18 ;  /* 0x000000ffff097224 */ /* 0x001fce00078e0012 */
.L_x_28:
[----:B------:R-:W-:Y:S01]  /*11d0*/  UIADD3 UR4, UPT, UPT, UR4, 0x4, URZ ;  /* 0x0000000404047890 */ /* 0x000fe2000fffe0ff */
[----:B------:R-:W-:Y:S11]  /*11e0*/  BRA.U UP0, `(.L_x_29) ;  /* 0xfffffff100fc7547 */ /* 0x000ff6000b83ffff */
[----:B------:R-:W-:-:S12]  /*11f0*/  UIADD3 UR5, UPT, UPT, UR4, 0x1, URZ ;  /* 0x0000000104057890 */ /* 0x000fd8000fffe0ff */
.L_x_24:
[----:B------:R-:W-:-:S13]  /*1200*/  LOP3.LUT P0, RZ, R16, 0x3, RZ, 0xc0, !PT ;  /* 0x0000000310ff7812 */ /* 0x000fda000780c0ff */
[----:B------:R-:W-:Y:S05]  /*1210*/  @!P0 EXIT ;  /* 0x000000000000894d */ /* 0x000fea0003800000 */
[----:B------:R-:W2:Y:S01]  /*1220*/  S2UR UR6, SR_CTAID.X ;  /* 0x00000000000679c3 */ /* 0x000ea20000002500 */
[----:B------:R-:W-:Y:S01]  /*1230*/  UMOV UR7, URZ ;  /* 0x000000ff00077c82 */ /* 0x000fe20008000000 */
[----:B01----:R-:W-:Y:S01]  /*1240*/  LOP3.LUT R12, R14, 0x3, RZ, 0xc0, !PT ;  /* 0x000000030e0c7812 */ /* 0x003fe200078ec0ff */
[----:B------:R-:W-:Y:S01]  /*1250*/  UMOV UR4, URZ ;  /* 0x000000ff00047c82 */ /* 0x000fe20008000000 */
[----:B------:R-:W-:Y:S01]  /*1260*/  USHF.L.U32 UR9, UR8, 0x2, URZ ;  /* 0x0000000208097899 */ /* 0x000fe200080006ff */
[----:B------:R-:W0:Y:S02]  /*1270*/  LDCU.64 UR16, c[0x0][0x398] ;  /* 0x00007300ff1077ac */ /* 0x000e240008000a00 */
[----:B------:R-:W-:Y:S01]  /*1280*/  IMAD.MOV R12, RZ, RZ, -R12 ;  /* 0x000000ffff0c7224 */ /* 0x000fe200078e0a0c */
[----:B------:R-:W1:Y:S01]  /*1290*/  LDCU.64 UR14, c[0x0][0x380] ;  /* 0x00007000ff0e77ac */ /* 0x000e620008000a00 */
[----:B------:R-:W-:Y:S02]  /*12a0*/  USHF.R.U32.HI UR10, URZ, 0x1e, UR8 ;  /* 0x0000001eff0a7899 */ /* 0x000fe40008011608 */
[----:B--2---:R-:W-:-:S04]  /*12b0*/  UIMAD.WIDE.U32 UR6, UR5, UR8, UR6 ;  /* 0x00000008050672a5 */ /* 0x004fc8000f8e0006 */
[----:B------:R-:W-:Y:S02]  /*12c0*/  UIADD3 UR4, UPT, UPT, UR7, UR4, URZ ;  /* 0x0000000407047290 */ /* 0x000fe4000fffe0ff */
[----:B------:R-:W-:Y:S02]  /*12d0*/  USHF.L.U32 UR7, UR6, 0x2, URZ ;  /* 0x0000000206077899 */ /* 0x000fe400080006ff */
[----:B01----:R-:W-:-:S12]  /*12e0*/  USHF.L.U64.HI UR6, UR6, 0x2, UR4 ;  /* 0x0000000206067899 */ /* 0x003fd80008010204 */
.L_x_31:
[----:B------:R-:W-:-:S04]  /*12f0*/  UIADD3 UR4, UP0, UPT, UR7, UR14, URZ ;  /* 0x0000000e07047290 */ /* 0x000fc8000ff1e0ff */
[----:B------:R-:W-:Y:S02]  /*1300*/  UIADD3.X UR5, UPT, UPT, UR6, UR15, URZ, UP0, !UPT ;  /* 0x0000000f06057290 */ /* 0x000fe400087fe4ff */
[----:B------:R-:W-:-:S04]  /*1310*/  IMAD.U32 R14, RZ, RZ, UR4 ;  /* 0x00000004ff0e7e24 */ /* 0x000fc8000f8e00ff */
[----:B------:R-:W-:-:S05]  /*1320*/  IMAD.U32 R15, RZ, RZ, UR5 ;  /* 0x00000005ff0f7e24 */ /* 0x000fca000f8e00ff */
[----:B------:R-:W2:Y:S01]  /*1330*/  LDG.E.CONSTANT R14, desc[UR12][R14.64] ;  /* 0x0000000c0e0e7981 */ /* 0x000ea2000c1e9900 */
[----:B------:R-:W-:Y:S01]  /*1340*/  VIADD R12, R12, 0x1 ;  /* 0x000000010c0c7836 */ /* 0x000fe20000000000 */
[----:B--2---:R-:W-:-:S13]  /*1350*/  FSETP.NE.AND P0, PT, |R14|, +INF , PT ;  /* 0x7f8000000e00780b */ /* 0x004fda0003f05200 */
[----:B------:R-:W-:Y:S05]  /*1360*/  @!P0 BRA `(.L_x_30) ;  /* 0x0000000000908947 */ /* 0x000fea0003800000 */
[----:B------:R-:W0:Y:S01]  /*1370*/  F2F.F64.F32 R14, R14 ;  /* 0x0000000e000e7310 */ /* 0x000e220000201800 */
[C---:B------:R-:W-:Y:S01]  /*1380*/  ISETP.NE.AND P6, PT, R0.reuse, 0x1, PT ;  /* 0x000000010000780c */ /* 0x040fe20003fc5270 */
[----:B------:R-:W-:Y:S01]  /*1390*/  UIADD3 UR4, UP0, UPT, UR7, UR16, URZ ;  /* 0x0000001007047290 */ /* 0x000fe2000ff1e0ff */
[----:B------:R-:W-:-:S03]  /*13a0*/  ISETP.NE.AND P0, PT, R0, -0x1, PT ;  /* 0xffffffff0000780c */ /* 0x000fc60003f05270 */
[----:B------:R-:W-:Y:S01]  /*13b0*/  UIADD3.X UR5, UPT, UPT, UR6, UR17, URZ, UP0, !UPT ;  /* 0x0000001106057290 */ /* 0x000fe200087fe4ff */
[CCC-:B0-----:R-:W-:Y:S02]  /*13c0*/  DFMA R16, R4.reuse, R14.reuse, R14.reuse ;  /* 0x0000000e0410722b */ /* 0x1c1fe4000000000e */
[--C-:B------:R-:W-:Y:S02]  /*13d0*/  DFMA R18, -R4, R14, R14.reuse ;  /* 0x0000000e0412722b */ /* 0x100fe4000000010e */
[--C-:B------:R-:W-:Y:S02]  /*13e0*/  DSETP.GT.AND P4, PT, R10, R14.reuse, PT ;  /* 0x0000000e0a00722a */ /* 0x100fe40003f84000 */
[----:B------:R-:W-:Y:S02]  /*13f0*/  DSETP.GEU.AND P1, PT, R8, R14, PT ;  /* 0x0000000e0800722a */ /* 0x000fe40003f2e000 */
[----:B------:R-:W-:Y:S02]  /*1400*/  DSETP.GEU.AND P2, PT, R16, R8, PT ;  /* 0x000000081000722a */ /* 0x000fe40003f4e000 */
[----:B------:R-:W-:Y:S01]  /*1410*/  DSETP.GT.AND P5, PT, R18, R10, PT ;  /* 0x0000000a1200722a */ /* 0x000fe20003fa4000 */
[----:B------:R-:W-:Y:S01]  /*1420*/  @!P6 SEL R0, R0, 0xffffffff, !P4 ;  /* 0xffffffff0000e807 */ /* 0x000fe20006000000 */
[----:B------:R-:W-:-:S02]  /*1430*/  DSETP.GT.AND P4, PT, R8, R14, PT ;  /* 0x0000000e0800722a */ /* 0x000fc40003f84000 */
[----:B------:R-:W-:Y:S01]  /*1440*/  DSETP.GEU.AND P3, PT, R10, R14, PT ;  /* 0x0000000e0a00722a */ /* 0x000fe20003f6e000 */
[----:B------:R-:W-:Y:S02]  /*1450*/  FSEL R13, R8, R16, P2 ;  /* 0x00000010080d7208 */ /* 0x000fe40001000000 */
[----:B------:R-:W-:Y:S02]  /*1460*/  FSEL R21, R10, R18, !P5 ;  /* 0x000000120a157208 */ /* 0x000fe40006800000 */
[----:B------:R-:W-:Y:S02]  /*1470*/  FSEL R11, R11, R19, !P5 ;  /* 0x000000130b0b7208 */ /* 0x000fe40006800000 */
[----:B------:R-:W-:Y:S02]  /*1480*/  FSEL R9, R9, R17, P2 ;  /* 0x0000001109097208 */ /* 0x000fe40001000000 */
[----:B------:R-:W-:Y:S02]  /*1490*/  @!P0 SEL R0, R0, 0x1, P1 ;  /* 0x0000000100008807 */ /* 0x000fe40000800000 */
[----:B------:R-:W-:-:S02]  /*14a0*/  FSEL R13, R13, R16, P4 ;  /* 0x000000100d0d7208 */ /* 0x000fc40002000000 */
[----:B------:R-:W-:Y:S02]  /*14b0*/  FSEL R10, R21, R18, !P3 ;  /* 0x00000012150a7208 */ /* 0x000fe40005800000 */
[----:B------:R-:W-:Y:S02]  /*14c0*/  FSEL R11, R11, R19, !P3 ;  /* 0x000000130b0b7208 */ /* 0x000fe40005800000 */
        /* <DEDUP_REMOVED lines=14> */
.L_x_30:
[----:B------:R-:W-:Y:S01]  /*15b0*/  ISETP.NE.AND P0, PT, R12, RZ, PT ;  /* 0x000000ff0c00720c */ /* 0x000fe20003f05270 */
[----:B------:R-:W-:-:S04]  /*15c0*/  UIADD3 UR7, UP0, UPT, UR9, UR7, URZ ;  /* 0x0000000709077290 */ /* 0x000fc8000ff1e0ff */
[----:B------:R-:W-:-:S08]  /*15d0*/  UIADD3.X UR6, UPT, UPT, UR10, UR6, URZ, UP0, !UPT ;  /* 0x000000060a067290 */ /* 0x000fd000087fe4ff */
[----:B------:R-:W-:Y:S05]  /*15e0*/  @P0 BRA `(.L_x_31) ;  /* 0xfffffffc00400947 */ /* 0x000fea000383ffff */
[----:B------:R-:W-:Y:S05]  /*15f0*/  EXIT ;  /* 0x000000000000794d */ /* 0x000fea0003800000 */
.L_x_32:
        /* <DEDUP_REMOVED lines=16> */
.L_x_69:


//--------------------- .text.ott_from_var_batch_f32 --------------------------
	.section	.text.ott_from_var_batch_f32,"ax",@progbits
	.align	128
        .global         ott_from_var_batch_f32
        .type           ott_from_var_batch_f32,@function
        .size           ott_from_var_batch_f32,(.L_x_67 - ott_from_var_batch_f32)
        .other          ott_from_var_batch_f32,@"STO_CUDA_ENTRY STV_DEFAULT"
ott_from_var_batch_f32:
.text.ott_from_var_batch_f32:
[----:B------:R-:W0:Y:S08]  /*0000*/  LDC R1, c[0x0][0x37c] ;  /* 0x0000df00ff017b82 */ /* 0x000e300000000800 */
[----:B------:R-:W1:Y:S01]  /*0010*/  S2UR UR10, SR_CTAID.X ;  /* 0x00000000000a79c3 */ /* 0x000e620000002500 */
[----:B------:R-:W2:Y:S01]  /*0020*/  S2R R0, SR_TID.X ;  /* 0x0000000000007919 */ /* 0x000ea20000002100 */
[----:B------:R-:W1:Y:S01]  /*0030*/  LDCU UR4, c[0x0][0x39c] ;  /* 0x00007380ff0477ac */ /* 0x000e620008000800 */
[----:B0-----:R-:W-:-:S05]  /*0040*/  VIADD R1, R1, 0xffffff70 ;  /* 0xffffff7001017836 */ /* 0x001fca0000000000 */
[----:B------:R-:W-:Y:S01]  /*0050*/  R2UR UR24, R1 ;  /* 0x00000000011872ca */ /* 0x000fe200000e0000 */
[----:B-1----:R-:W-:-:S06]  /*0060*/  UISETP.GE.AND UP0, UPT, UR10, UR4, UPT ;  /* 0x000000040a00728c */ /* 0x002fcc000bf06270 */
[----:B------:R-:W-:-:S04]  /*0070*/  PLOP3.LUT P0, PT, PT, PT, UP0, 0x80, 0x8 ;  /* 0x000000000008781c */ /* 0x000fc80003f0f008 */
[----:B--2---:R-:W-:-:S13]  /*0080*/  ISETP.NE.OR P0, PT, R0, RZ, P0 ;  /* 0x000000ff0000720c */ /* 0x004fda0000705670 */
[----:B------:R-:W-:Y:S05]  /*0090*/  @P0 EXIT ;  /* 0x000000000000094d */ /* 0x000fea0003800000 */
[----:B------:R-:W0:Y:S01]  /*00a0*/  LDCU.64 UR4, c[0x0][0x390] ;  /* 0x00007200ff0477ac */ /* 0x000e220008000a00 */
[----:B------:R-:W1:Y:S01]  /*00b0*/  LDCU.64 UR18, c[0x0][0x358] ;  /* 0x00006b00ff1277ac */ /* 0x000e620008000a00 */
[----:B------:R-:W2:Y:S01]  /*00c0*/  LDCU.64 UR6, c[0x0][0x388] ;  /* 0x00007100ff0677ac */ /* 0x000ea20008000a00 */
[----:B0-----:R-:W-:-:S06]  /*00d0*/  UIMAD.WIDE.U32 UR4, UR10, 0x4, UR4 ;  /* 0x000000040a0478a5 */ /* 0x001fcc000f8e0004 */
[----:B------:R-:W-:Y:S02]  /*00e0*/  IMAD.U32 R6, RZ, RZ, UR4 ;  /* 0x00000004ff067e24 */ /* 0x000fe4000f8e00ff */
[----:B------:R-:W-:-:S05]  /*00f0*/  IMAD.U32 R7, RZ, RZ, UR5 ;  /* 0x00000005ff077e24 */ /* 0x000fca000f8e00ff */
[----:B-1----:R-:W3:Y:S01]  /*0100*/  LDG.E.CONSTANT R2, desc[UR18][R6.64] ;  /* 0x0000001206027981 */ /* 0x002ee2000c1e9900 */
[----:B--2---:R-:W-:-:S06]  /*0110*/  UIMAD.WIDE.U32 UR4, UR10, 0x4, UR6 ;  /* 0x000000040a0478a5 */ /* 0x004fcc000f8e0006 */
[----:B------:R-:W-:Y:S02]  /*0120*/  IMAD.U32 R4, RZ, RZ, UR4 ;  /* 0x00000004ff047e24 */ /* 0x000fe4000f8e00ff */
[----:B------:R-:W-:-:S03]  /*0130*/  IMAD.U32 R5, RZ, RZ, UR5 ;  /* 0x00000005ff057e24 */ /* 0x000fc6000f8e00ff */
[----:B------:R-:W0:Y:S02]  /*0140*/  LDCU UR4, c[0x0][0x398] ;  /* 0x00007300ff0477ac */ /* 0x000e240008000800 */
[----:B------:R-:W0:Y:S01]  /*0150*/  LDG.E.CONSTANT R0, desc[UR18][R4.64] ;  /* 0x0000001204007981 */ /* 0x000e22000c1e9900 */
[----:B---3--:R-:W1:Y:S01]  /*0160*/  F2F.F64.F32 R2, R2 ;  /* 0x0000000200027310 */ /* 0x008e620000201800 */
[----:B0-----:R-:W-:Y:S01]  /*0170*/  VIMNMX R8, PT, PT, R0, UR4, PT ;  /* 0x0000000400087c48 */ /* 0x001fe2000bfe0100 */
[----:B-1----:R-:W-:-:S06]  /*0180*/  DSETP.NE.AND P0, PT, |R2|, +INF , PT ;  /* 0x7ff000000200742a */ /* 0x002fcc0003f05200 */
[----:B------:R-:W-:-:S13]  /*0190*/  ISETP.LT.OR P0, PT, R8, 0x1, !P0 ;  /* 0x000000010800780c */ /* 0x000fda0004701670 */
[----:B------:R-:W-:Y:S05]  /*01a0*/  @P0 EXIT ;  /* 0x000000000000094d */ /* 0x000fea0003800000 */
[----:B------:R-:W0:Y:S01]  /*01b0*/  LDC.64 R26, c[0x0][0x380] ;  /* 0x0000e000ff1a7b82 */ /* 0x000e220000000a00 */
[----:B------:R-:W1:Y:S01]  /*01c0*/  LDCU.64 UR8, c[0x0][0x3a0] ;  /* 0x00007400ff0877ac */ /* 0x000e620008000a00 */
[----:B------:R-:W2:Y:S01]  /*01d0*/  LDCU.64 UR26, c[0x0][0x380] ;  /* 0x00007000ff1a77ac */ /* 0x000ea20008000a00 */
[----:B------:R-:W-:Y:S01]  /*01e0*/  UIMAD UR4, UR10, UR4, URZ ;  /* 0x000000040a0472a4 */ /* 0x000fe2000f8e02ff */
[----:B------:R-:W3:Y:S01]  /*01f0*/  LDCU UR20, c[0x0][0x398] ;  /* 0x00007300ff1477ac */ /* 0x000ee20008000800 */
[----:B------:R-:W4:Y:S01]  /*0200*/  LDCU.64 UR22, c[0x0][0x380] ;  /* 0x00007000ff1677ac */ /* 0x000f220008000a00 */
[----:B0-----:R-:W5:Y:S01]  /*0210*/  LDG.E.CONSTANT R26, desc[UR18][R26.64] ;  /* 0x000000121a1a7981 */ /* 0x001f62000c1e9900 */
[----:B-1----:R-:W-:Y:S02]  /*0220*/  UIMAD.WIDE.U32 UR8, UR4, 0x4, UR8 ;  /* 0x00000004040878a5 */ /* 0x002fe4000f8e0008 */
[----:B--2---:R-:W-:Y:S02]  /*0230*/  UIADD3 UR26, UP0, UPT, UR26, 0x8, URZ ;  /* 0x000000081a1a7890 */ /* 0x004fe4000ff1e0ff */
[----:B------:R-:W-:-:S02]  /*0240*/  UIADD3 UR17, UP1, UPT, UR8, 0x8, URZ ;  /* 0x0000000808117890 */ /* 0x000fc4000ff3e0ff */
[----:B------:R-:W-:Y:S02]  /*0250*/  UIADD3.X UR27, UPT, UPT, URZ, UR27, URZ, UP0, !UPT ;  /* 0x0000001bff1b7290 */ /* 0x000fe400087fe4ff */
[----:B------:R-:W-:Y:S01]  /*0260*/  UIADD3.X UR25, UPT, UPT, URZ, UR9, URZ, UP1, !UPT ;  /* 0x00000009ff197290 */ /* 0x000fe20008ffe4ff */
[----:B------:R-:W-:Y:S01]  /*0270*/  UMOV UR5, URZ ;  /* 0x000000ff00057c82 */ /* 0x000fe20008000000 */
[----:B------:R-:W-:Y:S01]  /*0280*/  UMOV UR4, URZ ;  /* 0x000000ff00047c82 */ /* 0x000fe20008000000 */
[----:B------:R-:W-:Y:S01]  /*0290*/  UMOV UR6, URZ ;  /* 0x000000ff00067c82 */ /* 0x000fe20008000000 */
[----:B------:R-:W-:Y:S01]  /*02a0*/  UMOV UR7, URZ ;  /* 0x000000ff00077c82 */ /* 0x000fe20008000000 */
[----:B-----5:R-:W-:-:S13]  /*02b0*/  FSETP.NE.AND P0, PT, |R26|, +INF , PT ;  /* 0x7f8000001a00780b */ /* 0x020fda0003f05200 */
[----:B---34-:R-:W-:Y:S05]  /*02c0*/  @P0 BRA `(.L_x_33) ;  /* 0x0000000000600947 */ /* 0x018fea0003800000 */
.L_x_34:
[----:B------:R-:W-:Y:S02]  /*02d0*/  UIADD3 UR10, UPT, UPT, UR4, 0x1, URZ ;  /* 0x00000001040a7890 */ /* 0x000fe4000fffe0ff */
[----:B------:R-:W-:Y:S02]  /*02e0*/  UIADD3 UR14, UP1, UPT, UR26, 0x4, URZ ;  /* 0x000000041a0e7890 */ /* 0x000fe4000ff3e0ff */
[----:B------:R-:W-:Y:S02]  /*02f0*/  UISETP.NE.AND UP0, UPT, UR10, UR20, UPT ;  /* 0x000000140a00728c */ /* 0x000fe4000bf05270 */
[----:B------:R-:W-:Y:S02]  /*0300*/  UIADD3 UR12, UP2, UPT, UR17, 0x4, URZ ;  /* 0x00000004110c7890 */ /* 0x000fe4000ff5e0ff */
[----:B------:R-:W-:Y:S02]  /*0310*/  UIADD3.X UR15, UPT, UPT, URZ, UR27, URZ, UP1, !UPT ;  /* 0x0000001bff0f7290 */ /* 0x000fe40008ffe4ff */
[----:B------:R-:W-:Y:S01]  /*0320*/  PLOP3.LUT P0, PT, PT, PT, UP0, 0x80, 0x8 ;  /* 0x000000000008781c */ /* 0x000fe20003f0f008 */
[----:B------:R-:W-:-:S12]  /*0330*/  UIADD3.X UR13, UPT, UPT, URZ, UR25, URZ, UP2, !UPT ;  /* 0x00000019ff0d7290 */ /* 0x000fd800097fe4ff */
[----:B------:R-:W-:Y:S05]  /*0340*/  @!P0 EXIT ;  /* 0x000000000000894d */ /* 0x000fea0003800000 */
[----:B------:R-:W-:Y:S02]  /*0350*/  UMOV UR4, UR10 ;  /* 0x0000000a00047c82 */ /* 0x000fe40008000000 */
[----:B------:R-:W-:-:S04]  /*0360*/  UIMAD.WIDE.U32 UR10, UR4, 0x4, URZ ;  /* 0x00000004040a78a5 */ /* 0x000fc8000f8e00ff */
[----:B------:R-:W-:-:S04]  /*0370*/  UIADD3 UR16, UP0, UPT, UR10, UR22, URZ ;  /* 0x000000160a107290 */ /* 0x000fc8000ff1e0ff */
[----:B------:R-:W-:Y:S02]  /*0380*/  UIADD3.X UR17, UPT, UPT, UR11, UR23, URZ, UP0, !UPT ;  /* 0x000000170b117290 */ /* 0x000fe400087fe4ff */
[----:B------:R-:W-:-:S04]  /*0390*/  IMAD.U32 R4, RZ, RZ, UR16 ;  /* 0x00000010ff047e24 */ /* 0x000fc8000f8e00ff */
[----:B------:R-:W-:-:S05]  /*03a0*/  IMAD.U32 R5, RZ, RZ, UR17 ;  /* 0x00000011ff057e24 */ /* 0x000fca000f8e00ff */
[----:B------:R-:W2:Y:S01]  /*03b0*/  LDG.E.CONSTANT R26, desc[UR18][R4.64] ;  /* 0x00000012041a7981 */ /* 0x000ea2000c1e9900 */
[----:B------:R-:W-:Y:S01]  /*03c0*/  UIADD3 UR5, UPT, UPT, UR5, -0x1, URZ ;  /* 0xffffffff05057890 */ /* 0x000fe2000fffe0ff */
[----:B------:R-:W-:Y:S01]  /*03d0*/  UMOV UR26, UR14 ;  /* 0x0000000e001a7c82 */ /* 0x000fe20008000000 */
[----:B------:R-:W-:Y:S01]  /*03e0*/  UMOV UR27, UR15 ;  /* 0x0000000f001b7c82 */ /* 0x000fe20008000000 */
[----:B------:R-:W-:Y:S01]  /*03f0*/  UMOV UR17, UR12 ;  /* 0x0000000c00117c82 */ /* 0x000fe20008000000 */
[----:B------:R-:W-:Y:S01]  /*0400*/  UMOV UR25, UR13 ;  /* 0x0000000d00197c82 */ /* 0x000fe20008000000 */
[----:B--2---:R-:W-:-:S13]  /*0410*/  FSETP.NE.AND P0, PT, |R26|, +INF , PT ;  /* 0x7f8000001a00780b */ /* 0x004fda0003f05200 */
[----:B------:R-:W-:Y:S05]  /*0420*/  @!P0 BRA `(.L_x_34) ;  /* 0xfffffffc00a88947 */ /* 0x000fea000383ffff */
[----:B------:R-:W-:Y:S01]  /*0430*/  UMOV UR6, UR10 ;  /* 0x0000000a00067c82 */ /* 0x000fe20008000000 */
[----:B------:R-:W-:-:S05]  /*0440*/  UMOV UR7, UR11 ;  /* 0x0000000b00077c82 */ /* 0x000fca0008000000 */
.L_x_33:
[----:B------:R-:W-:Y:S01]  /*0450*/  VIADD R22, R0, 0x1 ;  /* 0x0000000100167836 */ /* 0x000fe20000000000 */
[----:B------:R-:W-:Y:S01]  /*0460*/  UMOV UR10, 0x47ae147b ;  /* 0x47ae147b000a7882 */ /* 0x000fe20000000000 */
[----:B------:R-:W-:Y:S01]  /*0470*/  IMAD.MOV.U32 R4, RZ, RZ, 0x1 ;  /* 0x00000001ff047424 */ /* 0x000fe200078e00ff */
[----:B------:R-:W-:Y:S01]  /*0480*/  UMOV UR11, 0x3f847ae1 ;  /* 0x3f847ae1000b7882 */ /* 0x000fe20000000000 */
[----:B------:R-:W-:Y:S02]  /*0490*/  IMAD.MOV.U32 R8, RZ, RZ, 0x47ae147b ;  /* 0x47ae147bff087424 */ /* 0x000fe400078e00ff */
[----:B------:R-:W0:Y:S01]  /*04a0*/  I2F.F64.U32 R22, R22 ;  /* 0x0000001600167312 */ /* 0x000e220000201800 */
[----:B------:R-:W-:-:S06]  /*04b0*/  IMAD.MOV.U32 R9, RZ, RZ, 0x3f747ae1 ;  /* 0x3f747ae1ff097424 */ /* 0x000fcc00078e00ff */
[----:B------:R-:W-:Y:S01]  /*04c0*/  DFMA R8, R2, -R8, 1 ;  /* 0x3ff000000208742b */ /* 0x000fe20000000808 */
[----:B0-----:R-:W0:Y:S09]  /*04d0*/  MUFU.RCP64H R5, R23 ;  /* 0x0000001700057308 */ /* 0x001e320000001800 */
[----:B------:R-:W-:-:S02]  /*04e0*/  R2UR UR22, R8 ;  /* 0x00000000081672ca */ /* 0x000fc400000e0000 */
[----:B------:R-:W-:Y:S01]  /*04f0*/  R2UR UR23, R9 ;  /* 0x00000000091772ca */ /* 0x000fe200000e0000 */
[----:B0-----:R-:W-:-:S08]  /*0500*/  DFMA R6, -R22, R4, 1 ;  /* 0x3ff000001606742b */ /* 0x001fd00000000104 */
[----:B------:R-:W-:-:S08]  /*0510*/  DFMA R6, R6, R6, R6 ;  /* 0x000000060606722b */ /* 0x000fd00000000006 */
[----:B------:R-:W-:-:S08]  /*0520*/  DFMA R6, R4, R6, R4 ;  /* 0x000000060406722b */ /* 0x000fd00000000004 */
[----:B------:R-:W-:-:S08]  /*0530*/  DFMA R4, -R22, R6, 1 ;  /* 0x3ff000001604742b */ /* 0x000fd00000000106 */
[----:B------:R-:W-:-:S08]  /*0540*/  DFMA R4, R6, R4, R6 ;  /* 0x000000040604722b */ /* 0x000fd00000000006 */
[----:B------:R-:W-:-:S08]  /*0550*/  DMUL R10, R4, 2 ;  /* 0x40000000040a7828 */ /* 0x000fd00000000000 */
[----:B------:R-:W-:-:S08]  /*0560*/  DFMA R6, -R22, R10, 2 ;  /* 0x400000001606742b */ /* 0x000fd0000000010a */
[----:B------:R-:W-:Y:S02]  /*0570*/  DFMA R10, R4, R6, R10 ;  /* 0x00000006040a722b */ /* 0x000fe4000000000a */
[----:B------:R-:W-:-:S08]  /*0580*/  DMUL R4, R2, UR10 ;  /* 0x0000000a02047c28 */ /* 0x000fd00008000000 */
[----:B------:R-:W-:Y:S02]  /*0590*/  FFMA R0, RZ, R23, R11 ;  /* 0x00000017ff007223 */ /* 0x000fe4000000000b */
[----:B------:R-:W-:Y:S02]  /*05a0*/  R2UR UR20, R4 ;  /* 0x00000000041472ca */ /* 0x000fe400000e0000 */
[----:B------:R-:W-:Y:S02]  /*05b0*/  R2UR UR21, R5 ;  /* 0x00000000051572ca */ /* 0x000fe400000e0000 */
[----:B------:R-:W-:-:S13]  /*05c0*/  FSETP.GT.AND P0, PT, |R0|, 1.469367938527859385e-39, PT ;  /* 0x001000000000780b */ /* 0x000fda0003f04200 */
[----:B------:R-:W-:Y:S05]  /*05d0*/  @P0 BRA `(.L_x_35) ;  /* 0x00000000001c0947 */ /* 0x000fea0003800000 */
[----:B------:R-:W-:Y:S01]  /*05e0*/  IMAD.MOV.U32 R14, RZ, RZ, R22 ;  /* 0x000000ffff0e7224 */ /* 0x000fe200078e0016 */
[----:B------:R-:W-:Y:S01]  /*05f0*/  MOV R12, 0x630 ;  /* 0x00000630000c7802 */ /* 0x000fe20000000f00 */
[----:B------:R-:W-:Y:S02]  /*0600*/  IMAD.MOV.U32 R20, RZ, RZ, RZ ;  /* 0x000000ffff147224 */ /* 0x000fe400078e00ff */
[----:B------:R-:W-:-:S07]  /*0610*/  IMAD.MOV.U32 R21, RZ, RZ, 0x40000000 ;  /* 0x40000000ff157424 */ /* 0x000fce00078e00ff */
[----:B------:R-:W-:Y:S05]  /*0620*/  CALL.REL.NOINC `($__internal_1_$__cuda_sm20_div_rn_f64_full) ;  /* 0x0000002400287944 */ /* 0x000fea0003c00000 */
[----:B------:R-:W-:Y:S02]  /*0630*/  IMAD.MOV.U32 R10, RZ, RZ, R16 ;  /* 0x000000ffff0a7224 */ /* 0x000fe400078e0010 */
[----:B------:R-:W-:-:S07]  /*0640*/  IMAD.MOV.U32 R11, RZ, RZ, R17 ;  /* 0x000000ffff0b7224 */ /* 0x000fce00078e0011 */
.L_x_35:
[----:B------:R-:W-:Y:S01]  /*0650*/  UIADD3 UR6, UP0, UPT, UR8, UR6, URZ ;  /* 0x0000000608067290 */ /* 0x000fe2000ff1e0ff */
[----:B------:R-:W-:Y:S01]  /*0660*/  IMAD.U32 R28, RZ, RZ, UR20 ;  /* 0x00000014ff1c7e24 */ /* 0x000fe2000f8e00ff */
[----:B------:R-:W-:Y:S01]  /*0670*/  DFMA R14, -RZ, UR20, RZ ;  /* 0x00000014ff0e7c2b */ /* 0x000fe200080001ff */
[----:B------:R-:W-:Y:S01]  /*0680*/  IMAD.U32 R29, RZ, RZ, UR21 ;  /* 0x00000015ff1d7e24 */ /* 0x000fe2000f8e00ff */
[----:B------:R-:W-:Y:S01]  /*0690*/  UIADD3 UR14, UPT, UPT, UR4, 0x8, URZ ;  /* 0x00000008040e7890 */ /* 0x000fe2000fffe0ff */
[----:B------:R-:W-:Y:S01]  /*06a0*/  STL.64 [R1], RZ ;  /* 0x000000ff01007387 */ /* 0x000fe20000100a00 */
[----:B------:R-:W-:Y:S01]  /*06b0*/  IMAD.U32 R4, RZ, RZ, UR6 ;  /* 0x00000006ff047e24 */ /* 0x000fe2000f8e00ff */
[----:B------:R-:W-:Y:S01]  /*06c0*/  UIADD3.X UR7, UPT, UPT, UR9, UR7, URZ, UP0, !UPT ;  /* 0x0000000709077290 */ /* 0x000fe200087fe4ff */
[----:B------:R-:W-:Y:S01]  /*06d0*/  DFMA R12, RZ, UR20, RZ ;  /* 0x00000014ff0c7c2b */ /* 0x000fe200080000ff */
[----:B------:R-:W-:Y:S01]  /*06e0*/  STL.64 [R1+0x48], RZ ;  /* 0x000048ff01007387 */ /* 0x000fe20000100a00 */
[----:B------:R-:W-:Y:S01]  /*06f0*/  DADD R28, R28, UR22 ;  /* 0x000000161c1c7e29 */ /* 0x000fe20008000000 */
[----:B------:R-:W0:Y:S01]  /*0700*/  LDCU UR6, c[0x0][0x398] ;  /* 0x00007300ff0677ac */ /* 0x000e220008000800 */
[----:B------:R-:W-:Y:S01]  /*0710*/  DSETP.GEU.AND P0, PT, R14, RZ, PT ;  /* 0x000000ff0e00722a */ /* 0x000fe20003f0e000 */
[----:B------:R-:W-:Y:S01]  /*0720*/  STL.64 [R1+0x8], RZ ;  /* 0x000008ff01007387 */ /* 0x000fe20000100a00 */
[----:B------:R-:W-:Y:S01]  /*0730*/  IMAD.U32 R5, RZ, RZ, UR7 ;  /* 0x00000007ff057e24 */ /* 0x000fe2000f8e00ff */
[----:B------:R-:W-:Y:S01]  /*0740*/  CS2R R8, SRZ ;  /* 0x0000000000087805 */ /* 0x000fe2000001ff00 */
[----:B------:R-:W-:Y:S01]  /*0750*/  IMAD.MOV.U32 R0, RZ, RZ, 0x1 ;  /* 0x00000001ff007424 */ /* 0x000fe200078e00ff */
[----:B------:R-:W-:Y:S01]  /*0760*/  STL.64 [R1+0x50], RZ ;  /* 0x000050ff01007387 */ /* 0x000fe20000100a00 */
[----:B------:R-:W-:-:S02]  /*0770*/  CS2R R6, SRZ ;  /* 0x0000000000067805 */ /* 0x000fc4000001ff00 */
[----:B------:R-:W-:Y:S01]  /*0780*/  FSEL R2, R28, UR22, !P0 ;  /* 0x000000161c027c08 */ /* 0x000fe2000c000000 */
[----:B------:R-:W-:Y:S01]  /*0790*/  STL.64 [R1+0x10], RZ ;  /* 0x000010ff01007387 */ /* 0x000fe20000100a00 */
[----:B------:R-:W-:-:S03]  /*07a0*/  FSEL R3, R29, UR23, !P0 ;  /* 0x000000171d037c08 */ /* 0x000fc6000c000000 */
[----:B------:R-:W-:Y:S03]  /*07b0*/  STL.64 [R1+0x58], RZ ;  /* 0x000058ff01007387 */ /* 0x000fe60000100a00 */
[----:B------:R-:W-:Y:S01]  /*07c0*/  DMUL R2, R14, R2 ;  /* 0x000000020e027228 */ /* 0x000fe20000000000 */
[----:B0-----:R-:W-:Y:S01]  /*07d0*/  UISETP.GE.AND UP0, UPT, UR14, UR6, UPT ;  /* 0x000000060e00728c */ /* 0x001fe2000bf06270 */
[----:B------:R-:W-:Y:S04]  /*07e0*/  STL.64 [R1+0x18], RZ ;  /* 0x000018ff01007387 */ /* 0x000fe80000100a00 */
[----:B------:R-:W-:Y:S04]  /*07f0*/  STL.64 [R1+0x60], RZ ;  /* 0x000060ff01007387 */ /* 0x000fe80000100a00 */
[----:B------:R-:W-:Y:S01]  /*0800*/  STL.64 [R1+0x20], RZ ;  /* 0x000020ff01007387 */ /* 0x000fe20000100a00 */
[----:B------:R0:W1:Y:S01]  /*0810*/  F2F.F32.F64 R3, R2 ;  /* 0x0000000200037310 */ /* 0x0000620000301000 */
[----:B------:R-:W-:-:S02]  /*0820*/  @UP0 UIADD3 UR14, UPT, UPT, UR6, -0x1, URZ ;  /* 0xffffffff060e0890 */ /* 0x000fc4000fffe0ff */
[----:B------:R-:W-:Y:S01]  /*0830*/  STL.64 [R1+0x68], RZ ;  /* 0x000068ff01007387 */ /* 0x000fe20000100a00 */
[----:B------:R-:W-:Y:S01]  /*0840*/  UMOV UR6, URZ ;  /* 0x000000ff00067c82 */ /* 0x000fe20008000000 */
[----:B------:R-:W-:Y:S02]  /*0850*/  UISETP.GT.AND UP0, UPT, UR14, UR4, UPT ;  /* 0x000000040e00728c */ /* 0x000fe4000bf04270 */
        /* <DEDUP_REMOVED lines=26> */
[----:B------:R-:W-:Y:S01]  /*0a00*/  UIADD3 UR6, UPT, UPT, UR14, UR5, URZ ;  /* 0x000000050e067290 */ /* 0x000fe2000fffe0ff */
[----:B------:R-:W-:Y:S01]  /*0a10*/  IMAD.MOV.U32 R0, RZ, RZ, 0x1 ;  /* 0x00000001ff007424 */ /* 0x000fe200078e00ff */
[----:B------:R-:W-:Y:S01]  /*0a20*/  CS2R R6, SRZ ;  /* 0x0000000000067805 */ /* 0x000fe2000001ff00 */
[----:B------:R-:W-:Y:S01]  /*0a30*/  IMAD.MOV.U32 R2, RZ, RZ, R12 ;  /* 0x000000ffff027224 */ /* 0x000fe200078e000c */
[----:B------:R-:W-:Y:S01]  /*0a40*/  ULOP3.LUT UR6, UR6, 0xfffffffe, URZ, 0xc0, !UPT ;  /* 0xfffffffe06067892 */ /* 0x000fe2000f8ec0ff */
[----:B------:R-:W-:Y:S01]  /*0a50*/  IMAD.MOV.U32 R3, RZ, RZ, R13 ;  /* 0x000000ffff037224 */ /* 0x000fe200078e000d */
[----:B------:R-:W-:Y:S01]  /*0a60*/  UMOV UR15, UR4 ;  /* 0x00000004000f7c82 */ /* 0x000fe20008000000 */
[----:B------:R-:W-:Y:S01]  /*0a70*/  IMAD.MOV.U32 R4, RZ, RZ, R14 ;  /* 0x000000ffff047224 */ /* 0x000fe200078e000e */
[----:B------:R-:W-:Y:S01]  /*0a80*/  UIADD3 UR16, UPT, UPT, -UR6, URZ, URZ ;  /* 0x000000ff06107290 */ /* 0x000fe2000fffe1ff */
[----:B------:R-:W-:Y:S02]  /*0a90*/  IMAD.MOV.U32 R5, RZ, RZ, R15 ;  /* 0x000000ffff057224 */ /* 0x000fe400078e000f */
[----:B------:R-:W-:-:S09]  /*0aa0*/  UMOV UR6, URZ ;  /* 0x000000ff00067c82 */ /* 0x000fd20008000000 */
.L_x_40:
[----:B------:R-:W-:Y:S01]  /*0ab0*/  UMOV UR11, UR27 ;  /* 0x0000001b000b7c82 */ /* 0x000fe20008000000 */
[----:B------:R-:W-:Y:S01]  /*0ac0*/  UMOV UR10, UR26 ;  /* 0x0000001a000a7c82 */ /* 0x000fe20008000000 */
[----:B------:R-:W-:Y:S02]  /*0ad0*/  IMAD.U32 R19, RZ, RZ, UR11 ;  /* 0x0000000bff137e24 */ /* 0x000fe4000f8e00ff */
[----:B------:R-:W-:-:S05]  /*0ae0*/  IMAD.U32 R18, RZ, RZ, UR10 ;  /* 0x0000000aff127e24 */ /* 0x000fca000f8e00ff */
[----:B------:R-:W2:Y:S01]  /*0af0*/  LDG.E.CONSTANT R19, desc[UR18][R18.64+-0x4] ;  /* 0xfffffc1212137981 */ /* 0x000ea2000c1e9900 */
[----:B------:R-:W-:Y:S01]  /*0b00*/  IMAD.U32 R16, RZ, RZ, UR10 ;  /* 0x0000000aff107e24 */ /* 0x000fe2000f8e00ff */
[----:B------:R-:W-:Y:S01]  /*0b10*/  UMOV UR12, UR17 ;  /* 0x00000011000c7c82 */ /* 0x000fe20008000000 */
[----:B------:R-:W-:Y:S01]  /*0b20*/  IMAD.U32 R17, RZ, RZ, UR11 ;  /* 0x0000000bff117e24 */ /* 0x000fe2000f8e00ff */
[----:B------:R-:W-:Y:S01]  /*0b30*/  UMOV UR13, UR25 ;  /* 0x00000019000d7c82 */ /* 0x000fe20008000000 */
[----:B--2---:R-:W-:-:S04]  /*0b40*/  FSETP.NE.AND P0, PT, |R19|, +INF , PT ;  /* 0x7f8000001300780b */ /* 0x004fc80003f05200 */
[----:B------:R-:W-:-:S13]  /*0b50*/  FSETP.EQU.OR P0, PT, |R26|, +INF , !P0 ;  /* 0x7f8000001a00780b */ /* 0x000fda000470a600 */
[----:B0-----:R-:W-:Y:S05]  /*0b60*/  @P0 BRA `(.L_x_38) ;  /* 0x0000000000d40947 */ /* 0x001fea0003800000 */
[C---:B------:R-:W-:Y:S01]  /*0b70*/  ISETP.NE.AND P6, PT, R0.reuse, 0x1, PT ;  /* 0x000000010000780c */ /* 0x040fe20003fc5270 */
[----:B------:R-:W-:Y:S01]  /*0b80*/  DSETP.GT.AND P5, PT, R4, RZ, PT ;  /* 0x000000ff0400722a */ /* 0x000fe20003fa4000 */
[----:B------:R-:W-:Y:S01]  /*0b90*/  ISETP.NE.AND P0, PT, R0, -0x1, PT ;  /* 0xffffffff0000780c */ /* 0x000fe20003f05270 */
[----:B------:R-:W-:Y:S01]  /*0ba0*/  DSETP.GT.AND P4, PT, R14, R4, PT ;  /* 0x000000040e00722a */ /* 0x000fe20003f84000 */
[C-C-:B------:R-:W-:Y:S01]  /*0bb0*/  FADD R20, R19.reuse, -R26.reuse ;  /* 0x8000001a13147221 */ /* 0x140fe20000000000 */
[----:B------:R-:W-:Y:S01]  /*0bc0*/  DSETP.GEU.AND P1, PT, R2, RZ, PT ;  /* 0x000000ff0200722a */ /* 0x000fe20003f2e000 */
[----:B------:R-:W-:Y:S01]  /*0bd0*/  FADD R30, -R19, R26 ;  /* 0x0000001a131e7221 */ /* 0x000fe20000000100 */
[----:B------:R-:W-:Y:S01]  /*0be0*/  DSETP.GEU.AND P2, PT, R12, R2, PT ;  /* 0x000000020c00722a */ /* 0x000fe20003f4e000 */
[----:B------:R-:W-:Y:S01]  /*0bf0*/  UIADD3 UR17, UPT, UPT, UR6, 0x1, URZ ;  /* 0x0000000106117890 */ /* 0x000fe2000fffe0ff */
[----:B------:R-:W-:Y:S01]  /*0c00*/  FSEL R23, R14, R4, P4 ;  /* 0x000000040e177208 */ /* 0x000fe20002000000 */
[----:B------:R-:W-:Y:S01]  /*0c10*/  DSETP.GEU.AND P3, PT, R4, RZ, PT ;  /* 0x000000ff0400722a */ /* 0x000fe20003f6e000 */
[----:B------:R-:W-:Y:S01]  /*0c20*/  FSEL R25, R15, R5, P4 ;  /* 0x000000050f197208 */ /* 0x000fe20002000000 */
[----:B------:R-:W-:Y:S01]  /*0c30*/  DSETP.GT.AND P4, PT, R2, RZ, PT ;  /* 0x000000ff0200722a */ /* 0x000fe20003f84000 */
[----:B------:R-:W-:Y:S01]  /*0c40*/  @!P6 SEL R0, R0, 0xffffffff, !P5 ;  /* 0xffffffff0000e807 */ /* 0x000fe20006800000 */
[----:B------:R-:W0:Y:S01]  /*0c50*/  F2F.F64.F32 R4, R30 ;  /* 0x0000001e00047310 */ /* 0x000e220000201800 */
[----:B------:R-:W-:Y:S01]  /*0c60*/  FSEL R21, R12, R2, !P2 ;  /* 0x000000020c157208 */ /* 0x000fe20005000000 */
[----:B------:R-:W-:Y:S01]  /*0c70*/  ULEA UR25, UR6, UR24, 0x3 ;  /* 0x0000001806197291 */ /* 0x000fe2000f8e18ff */
[----:B------:R-:W-:Y:S01]  /*0c80*/  FSEL R3, R13, R3, !P2 ;  /* 0x000000030d037208 */ /* 0x000fe20005000000 */
[----:B------:R-:W-:Y:S01]  /*0c90*/  UIMAD.WIDE UR6, UR17, 0x38e38e39, URZ ;  /* 0x38e38e39110678a5 */ /* 0x000fe2000f8e02ff */
[----:B------:R-:W-:-:S02]  /*0ca0*/  @!P0 SEL R0, R0, 0x1, P1 ;  /* 0x0000000100008807 */ /* 0x000fc40000800000 */
[----:B------:R-:W-:Y:S01]  /*0cb0*/  FSEL R24, R23, R14, !P3 ;  /* 0x0000000e17187208 */ /* 0x000fe20005800000 */
[----:B------:R-:W-:Y:S01]  /*0cc0*/  USHF.R.S32.HI UR6, URZ, 0x1, UR7 ;  /* 0x00000001ff067899 */ /* 0x000fe20008011407 */
[----:B------:R-:W-:Y:S02]  /*0cd0*/  FSEL R25, R25, R15, !P3 ;  /* 0x0000000f19197208 */ /* 0x000fe40005800000 */
[----:B------:R-:W-:Y:S01]  /*0ce0*/  FSEL R21, R21, R12, P4 ;  /* 0x0000000c15157208 */ /* 0x000fe20002000000 */
[----:B------:R-:W-:Y:S01]  /*0cf0*/  ULEA.HI UR6, UR7, UR6, URZ, 0x1 ;  /* 0x0000000607067291 */ /* 0x000fe2000f8f08ff */
[----:B------:R-:W-:Y:S02]  /*0d00*/  ISETP.NE.AND P0, PT, R0, 0x1, PT ;  /* 0x000000010000780c */ /* 0x000fe40003f05270 */
[----:B------:R-:W-:Y:S01]  /*0d10*/  FSEL R18, R3, R13, P4 ;  /* 0x0000000d03127208 */ /* 0x000fe20002000000 */
[----:B0-----:R-:W-:Y:S01]  /*0d20*/  DSETP.GEU.AND P1, PT, R4, RZ, PT ;  /* 0x000000ff0400722a */ /* 0x001fe20003f2e000 */
[----:B------:R-:W-:Y:S01]  /*0d30*/  FSEL R22, R24, R21, !P0 ;  /* 0x0000001518167208 */ /* 0x000fe20004000000 */
[----:B------:R-:W0:Y:S01]  /*0d40*/  F2F.F64.F32 R2, R20 ;  /* 0x0000001400027310 */ /* 0x000e220000201800 */
[----:B------:R-:W-:Y:S01]  /*0d50*/  FSEL R23, R25, R18, !P0 ;  /* 0x0000001219177208 */ /* 0x000fe20004000000 */
[----:B------:R-:W-:-:S02]  /*0d60*/  UIMAD UR6, UR6, -0x9, UR17 ;  /* 0xfffffff7060678a4 */ /* 0x000fc4000f8e0211 */
[----:B------:R-:W-:Y:S02]  /*0d70*/  FSEL R4, R4, RZ, P1 ;  /* 0x000000ff04047208 */ /* 0x000fe40000800000 */
[----:B------:R-:W-:Y:S01]  /*0d80*/  FSEL R5, R5, RZ, P1 ;  /* 0x000000ff05057208 */ /* 0x000fe20000800000 */
[----:B------:R-:W-:-:S04]  /*0d90*/  DSETP.GEU.AND P0, PT, R22, RZ, PT ;  /* 0x000000ff1600722a */ /* 0x000fc80003f0e000 */
[----:B------:R1:W-:Y:S01]  /*0da0*/  STL.64 [UR25+0x48], R4 ;  /* 0x00004804ff007987 */ /* 0x0003e20008100a19 */
[----:B------:R-:W-:Y:S01]  /*0db0*/  DADD R6, R6, R4 ;  /* 0x0000000006067229 */ /* 0x000fe20000000004 */
[----:B------:R-:W-:Y:S02]  /*0dc0*/  FSEL R26, R28, UR22, !P0 ;  /* 0x000000161c1a7c08 */ /* 0x000fe4000c000000 */
[----:B------:R-:W-:Y:S01]  /*0dd0*/  FSEL R27, R29, UR23, !P0 ;  /* 0x000000171d1b7c08 */ /* 0x000fe2000c000000 */
[----:B0-----:R-:W-:-:S05]  /*0de0*/  DSETP.GEU.AND P0, PT, R2, RZ, PT ;  /* 0x000000ff0200722a */ /* 0x001fca0003f0e000 */
[----:B------:R-:W-:Y:S01]  /*0df0*/  DMUL R22, R22, R26 ;  /* 0x0000001a16167228 */ /* 0x000fe20000000000 */
[----:B------:R-:W-:Y:S01]  /*0e00*/  FSEL R2, R2, RZ, P0 ;  /* 0x000000ff02027208 */ /* 0x000fe20000000000 */
[----:B------:R-:W-:Y:S01]  /*0e10*/  IMAD.U32 R26, RZ, RZ, UR12 ;  /* 0x0000000cff1a7e24 */ /* 0x000fe2000f8e00ff */
[----:B------:R-:W-:Y:S01]  /*0e20*/  FSEL R3, R3, RZ, P0 ;  /* 0x000000ff03037208 */ /* 0x000fe20000000000 */
[----:B------:R-:W-:Y:S02]  /*0e30*/  IMAD.U32 R27, RZ, RZ, UR13 ;  /* 0x0000000dff1b7e24 */ /* 0x000fe4000f8e00ff */
[----:B-1----:R-:W-:Y:S02]  /*0e40*/  IMAD.MOV.U32 R4, RZ, RZ, R24 ;  /* 0x000000ffff047224 */ /* 0x002fe400078e0018 */
[----:B------:R0:W-:Y:S01]  /*0e50*/  STL.64 [UR25], R2 ;  /* 0x00000002ff007987 */ /* 0x0001e20008100a19 */
[----:B------:R-:W-:Y:S01]  /*0e60*/  DADD R8, R8, R2 ;  /* 0x0000000008087229 */ /* 0x000fe20000000002 */
[----:B------:R-:W1:Y:S01]  /*0e70*/  F2F.F32.F64 R23, R22 ;  /* 0x0000001600177310 */ /* 0x000e620000301000 */
[----:B------:R-:W-:-:S02]  /*0e80*/  IMAD.MOV.U32 R5, RZ, RZ, R25 ;  /* 0x000000ffff057224 */ /* 0x000fc400078e0019 */
[----:B0-----:R-:W-:Y:S02]  /*0e90*/  IMAD.MOV.U32 R2, RZ, RZ, R21 ;  /* 0x000000ffff027224 */ /* 0x001fe400078e0015 */
[----:B------:R-:W-:Y:S01]  /*0ea0*/  IMAD.MOV.U32 R3, RZ, RZ, R18 ;  /* 0x000000ffff037224 */ /* 0x000fe200078e0012 */
[----:B-1----:R0:W-:Y:S06]  /*0eb0*/  STG.E desc[UR18][R26.64+-0x4], R23 ;  /* 0xfffffc171a007986 */ /* 0x0021ec000c101912 */
.L_x_38:
[----:B0-----:R-:W2:Y:S01]  /*0ec0*/  LDG.E.CONSTANT R26, desc[UR18][R16.64] ;  /* 0x00000012101a7981 */ /* 0x001ea2000c1e9900 */
[----:B------:R-:W-:-:S04]  /*0ed0*/  UIADD3 UR16, UPT, UPT, UR16, 0x2, URZ ;  /* 0x0000000210107890 */ /* 0x000fc8000fffe0ff */
[----:B------:R-:W-:Y:S01]  /*0ee0*/  UISETP.NE.AND UP2, UPT, UR16, URZ, UPT ;  /* 0x000000ff1000728c */ /* 0x000fe2000bf45270 */
[----:B--2---:R-:W-:-:S04]  /*0ef0*/  FSETP.NE.AND P0, PT, |R26|, +INF , PT ;  /* 0x7f8000001a00780b */ /* 0x004fc80003f05200 */
[----:B------:R-:W-:-:S13]  /*0f00*/  FSETP.EQU.OR P0, PT, |R19|, +INF , !P0 ;  /* 0x7f8000001300780b */ /* 0x000fda000470a600 */
[----:B------:R-:W-:Y:S05]  /*0f10*/  @P0 BRA `(.L_x_39) ;  /* 0x0000000000d40947 */ /* 0x000fea0003800000 */
        /* <DEDUP_REMOVED lines=9> */
[----:B------:R-:W-:Y:S01]  /*0fb0*/  DSETP.GEU.AND P3, PT, R4, RZ, PT ;  /* 0x000000ff0400722a */ /* 0x000fe20003f6e000 */
[----:B------:R-:W-:Y:S01]  /*0fc0*/  FSEL R17, R14, R4, P4 ;  /* 0x000000040e117208 */ /* 0x000fe20002000000 */
[----:B------:R-:W-:Y:S01]  /*0fd0*/  ULEA UR25, UR6, UR24, 0x3 ;  /* 0x0000001806197291 */ /* 0x000fe2000f8e18ff */
[----:B------:R-:W-:Y:S01]  /*0fe0*/  FSEL R23, R15, R5, P4 ;  /* 0x000000050f177208 */ /* 0x000fe20002000000 */
[----:B------:R-:W-:Y:S01]  /*0ff0*/  DSETP.GT.AND P4, PT, R2, RZ, PT ;  /* 0x000000ff0200722a */ /* 0x000fe20003f84000 */
[----:B------:R-:W-:Y:S01]  /*1000*/  @!P5 SEL R0, R0, 0xffffffff, !P6 ;  /* 0xffffffff0000d807 */ /* 0x000fe20007000000 */
[----:B------:R-:W-:Y:S01]  /*1010*/  UIMAD.WIDE UR6, UR17, 0x38e38e39, URZ ;  /* 0x38e38e39110678a5 */ /* 0x000fe2000f8e02ff */
[----:B------:R-:W-:-:S02]  /*1020*/  FSEL R5, R12, R2, !P2 ;  /* 0x000000020c057208 */ /* 0x000fc40005000000 */
[----:B------:R-:W-:Y:S01]  /*1030*/  FSEL R3, R13, R3, !P2 ;  /* 0x000000030d037208 */ /* 0x000fe20005000000 */
[----:B------:R-:W-:Y:S01]  /*1040*/  USHF.R.S32.HI UR6, URZ, 0x1, UR7 ;  /* 0x00000001ff067899 */ /* 0x000fe20008011407 */
[----:B------:R-:W-:Y:S02]  /*1050*/  @!P0 SEL R0, R0, 0x1, P1 ;  /* 0x0000000100008807 */ /* 0x000fe40000800000 */
[----:B------:R-:W-:Y:S01]  /*1060*/  FSEL R18, R17, R14, !P3 ;  /* 0x0000000e11127208 */ /* 0x000fe20005800000 */
[----:B------:R-:W-:Y:S01]  /*1070*/  ULEA.HI UR6, UR7, UR6, URZ, 0x1 ;  /* 0x0000000607067291 */ /* 0x000fe2000f8f08ff */
[----:B------:R-:W-:Y:S02]  /*1080*/  FSEL R23, R23, R15, !P3 ;  /* 0x0000000f17177208 */ /* 0x000fe40005800000 */
[----:B------:R-:W-:Y:S01]  /*1090*/  FSEL R17, R5, R12, P4 ;  /* 0x0000000c05117208 */ /* 0x000fe20002000000 */
[----:B------:R-:W-:Y:S01]  /*10a0*/  UIMAD UR6, UR6, -0x9, UR17 ;  /* 0xfffffff7060678a4 */ /* 0x000fe2000f8e0211 */
[----:B------:R-:W-:Y:S01]  /*10b0*/  ISETP.NE.AND P0, PT, R0, 0x1, PT ;  /* 0x000000010000780c */ /* 0x000fe20003f05270 */
[----:B------:R-:W0:Y:S01]  /*10c0*/  F2F.F64.F32 R4, R22 ;  /* 0x0000001600047310 */ /* 0x000e220000201800 */
[----:B------:R-:W-:-:S02]  /*10d0*/  FSEL R16, R3, R13, P4 ;  /* 0x0000000d03107208 */ /* 0x000fc40002000000 */
[----:B------:R-:W-:Y:S02]  /*10e0*/  FSEL R20, R18, R17, !P0 ;  /* 0x0000001112147208 */ /* 0x000fe40004000000 */
[----:B------:R-:W-:-:S03]  /*10f0*/  FSEL R21, R23, R16, !P0 ;  /* 0x0000001017157208 */ /* 0x000fc60004000000 */
[----:B------:R-:W1:Y:S03]  /*1100*/  F2F.F64.F32 R2, R19 ;  /* 0x0000001300027310 */ /* 0x000e660000201800 */
        /* <DEDUP_REMOVED lines=8> */
[----:B------:R-:W-:Y:S01]  /*1190*/  FSEL R5, R5, RZ, P0 ;  /* 0x000000ff05057208 */ /* 0x000fe20000000000 */
[----:B------:R-:W-:Y:S01]  /*11a0*/  IMAD.U32 R21, RZ, RZ, UR13 ;  /* 0x0000000dff157e24 */ /* 0x000fe2000f8e00ff */
[----:B------:R-:W-:Y:S02]  /*11b0*/  FSEL R2, R2, RZ, P1 ;  /* 0x000000ff02027208 */ /* 0x000fe40000800000 */
[----:B------:R-:W-:Y:S01]  /*11c0*/  FSEL R3, R3, RZ, P1 ;  /* 0x000000ff03037208 */ /* 0x000fe20000800000 */
[----:B------:R0:W-:Y:S01]  /*11d0*/  STL.64 [UR25], R4 ;  /* 0x00000004ff007987 */ /* 0x0001e20008100a19 */
[----:B------:R-:W-:Y:S01]  /*11e0*/  DADD R8, R8, R4 ;  /* 0x0000000008087229 */ /* 0x000fe20000000004 */
[----:B------:R-:W1:Y:S02]  /*11f0*/  F2F.F32.F64 R25, R24 ;  /* 0x0000001800197310 */ /* 0x000e640000301000 */
[----:B------:R2:W-:Y:S01]  /*1200*/  STL.64 [UR25+0x48], R2 ;  /* 0x00004802ff007987 */ /* 0x0005e20008100a19 */
[----:B------:R-:W-:Y:S01]  /*1210*/  DADD R6, R6, R2 ;  /* 0x0000000006067229 */ /* 0x000fe20000000002 */
[----:B0-----:R-:W-:-:S02]  /*1220*/  IMAD.MOV.U32 R4, RZ, RZ, R18 ;  /* 0x000000ffff047224 */ /* 0x001fc400078e0012 */
[----:B------:R-:W-:Y:S02]  /*1230*/  IMAD.MOV.U32 R5, RZ, RZ, R23 ;  /* 0x000000ffff057224 */ /* 0x000fe400078e0017 */
[----:B--2---:R-:W-:Y:S02]  /*1240*/  IMAD.MOV.U32 R2, RZ, RZ, R17 ;  /* 0x000000ffff027224 */ /* 0x004fe400078e0011 */
[----:B------:R-:W-:Y:S01]  /*1250*/  IMAD.MOV.U32 R3, RZ, RZ, R16 ;  /* 0x000000ffff037224 */ /* 0x000fe200078e0010 */
[----:B-1----:R0:W-:Y:S06]  /*1260*/  STG.E desc[UR18][R20.64], R25 ;  /* 0x0000001914007986 */ /* 0x0021ec000c101912 */
.L_x_39:
[----:B------:R-:W-:Y:S02]  /*1270*/  UIADD3 UR26, UP0, UPT, UR10, 0x8, URZ ;  /* 0x000000080a1a7890 */ /* 0x000fe4000ff1e0ff */
[----:B------:R-:W-:Y:S02]  /*1280*/  UIADD3 UR17, UP1, UPT, UR12, 0x8, URZ ;  /* 0x000000080c117890 */ /* 0x000fe4000ff3e0ff */
[----:B------:R-:W-:Y:S02]  /*1290*/  UIADD3 UR15, UPT, UPT, UR15, 0x2, URZ ;  /* 0x000000020f0f7890 */ /* 0x000fe4000fffe0ff */
[----:B------:R-:W-:Y:S02]  /*12a0*/  UIADD3.X UR27, UPT, UPT, URZ, UR11, URZ, UP0, !UPT ;  /* 0x0000000bff1b7290 */ /* 0x000fe400087fe4ff */
[----:B------:R-:W-:Y:S01]  /*12b0*/  UIADD3.X UR25, UPT, UPT, URZ, UR13, URZ, UP1, !UPT ;  /* 0x0000000dff197290 */ /* 0x000fe20008ffe4ff */
[----:B------:R-:W-:Y:S11]  /*12c0*/  BRA.U UP2, `(.L_x_40) ;  /* 0xfffffff502f87547 */ /* 0x000ff6000b83ffff */
.L_x_37:
[----:B------:R-:W-:-:S04]  /*12d0*/  UIADD3 UR14, UPT, UPT, UR14, -UR4, URZ ;  /* 0x800000040e0e7290 */ /* 0x000fc8000fffe0ff */
[----:B------:R-:W-:-:S04]  /*12e0*/  ULOP3.LUT UR14, UR14, 0x1, URZ, 0xc0, !UPT ;  /* 0x000000010e0e7892 */ /* 0x000fc8000f8ec0ff */
[----:B------:R-:W-:-:S09]  /*12f0*/  UISETP.NE.U32.AND UP0, UPT, UR14, 0x1, UPT ;  /* 0x000000010e00788c */ /* 0x000fd2000bf05070 */
[----:B------:R-:W-:Y:S05]  /*1300*/  BRA.U UP0, `(.L_x_36) ;  /* 0x0000000100ec7547 */ /* 0x000fea000b800000 */
[----:B------:R-:W1:Y:S02]  /*1310*/  LDCU.64 UR10, c[0x0][0x380] ;  /* 0x00007000ff0a77ac */ /* 0x000e640008000a00 */
[----:B-1----:R-:W-:-:S06]  /*1320*/  UIMAD.WIDE.U32 UR10, UR15, 0x4, UR10 ;  /* 0x000000040f0a78a5 */ /* 0x002fcc000f8e000a */
[----:B------:R-:W-:Y:S02]  /*1330*/  IMAD.U32 R16, RZ, RZ, UR10 ;  /* 0x0000000aff107e24 */ /* 0x000fe4000f8e00ff */
[----:B------:R-:W-:-:S05]  /*1340*/  IMAD.U32 R17, RZ, RZ, UR11 ;  /* 0x0000000bff117e24 */ /* 0x000fca000f8e00ff */
[----:B------:R-:W2:Y:S02]  /*1350*/  LDG.E.CONSTANT R19, desc[UR18][R16.64+0x4] ;  /* 0x0000041210137981 */ /* 0x000ea4000c1e9900 */
[----:B--2---:R-:W-:-:S04]  /*1360*/  FSETP.NE.AND P0, PT, |R19|, +INF , PT ;  /* 0x7f8000001300780b */ /* 0x004fc80003f05200 */
[----:B------:R-:W-:-:S13]  /*1370*/  FSETP.EQU.OR P0, PT, |R26|, +INF , !P0 ;  /* 0x7f8000001a00780b */ /* 0x000fda000470a600 */
[----:B------:R-:W-:Y:S05]  /*1380*/  @P0 BRA `(.L_x_36) ;  /* 0x0000000000cc0947 */ /* 0x000fea0003800000 */
[C---:B------:R-:W-:Y:S01]  /*1390*/  ISETP.NE.AND P5, PT, R0.reuse, 0x1, PT ;  /* 0x000000010000780c */ /* 0x040fe20003fa5270 */
[----:B------:R-:W-:Y:S01]  /*13a0*/  DSETP.GT.AND P6, PT, R4, RZ, PT ;  /* 0x000000ff0400722a */ /* 0x000fe20003fc4000 */
[----:B------:R-:W-:Y:S01]  /*13b0*/  ISETP.NE.AND P1, PT, R0, -0x1, PT ;  /* 0xffffffff0000780c */ /* 0x000fe20003f25270 */
[----:B------:R-:W-:Y:S01]  /*13c0*/  DSETP.GT.AND P4, PT, R14, R4, PT ;  /* 0x000000040e00722a */ /* 0x000fe20003f84000 */
[----:B------:R-:W-:Y:S01]  /*13d0*/  UIMAD.WIDE.U32 UR10, UR15, 0x4, UR8 ;  /* 0x000000040f0a78a5 */ /* 0x000fe2000f8e0008 */
[----:B------:R-:W-:Y:S01]  /*13e0*/  DSETP.GEU.AND P2, PT, R12, R2, PT ;  /* 0x000000020c00722a */ /* 0x000fe20003f4e000 */
[----:B------:R-:W-:Y:S01]  /*13f0*/  ULEA UR12, UR6, UR24, 0x3 ;  /* 0x00000018060c7291 */ /* 0x000fe2000f8e18ff */
[----:B------:R-:W-:Y:S02]  /*1400*/  DSETP.GEU.AND P3, PT, R2, RZ, PT ;  /* 0x000000ff0200722a */ /* 0x000fe40003f6e000 */
[----:B------:R-:W-:Y:S01]  /*1410*/  DSETP.GEU.AND P0, PT, R4, RZ, PT ;  /* 0x000000ff0400722a */ /* 0x000fe20003f0e000 */
[----:B------:R-:W-:-:S02]  /*1420*/  FSEL R17, R14, R4, P4 ;  /* 0x000000040e117208 */ /* 0x000fc40002000000 */
[----:B------:R-:W-:Y:S01]  /*1430*/  FSEL R5, R15, R5, P4 ;  /* 0x000000050f057208 */ /* 0x000fe20002000000 */
[----:B------:R-:W-:Y:S01]  /*1440*/  DSETP.GT.AND P4, PT, R2, RZ, PT ;  /* 0x000000ff0200722a */ /* 0x000fe20003f84000 */
[----:B------:R-:W-:Y:S02]  /*1450*/  @!P5 SEL R0, R0, 0xffffffff, !P6 ;  /* 0xffffffff0000d807 */ /* 0x000fe40007000000 */
[----:B0-----:R-:W-:Y:S02]  /*1460*/  FSEL R21, R12, R2, !P2 ;  /* 0x000000020c157208 */ /* 0x001fe40005000000 */
[----:B------:R-:W-:Y:S02]  /*1470*/  FSEL R3, R13, R3, !P2 ;  /* 0x000000030d037208 */ /* 0x000fe40005000000 */
[----:B------:R-:W-:Y:S02]  /*1480*/  @!P1 SEL R0, R0, 0x1, P3 ;  /* 0x0000000100009807 */ /* 0x000fe40001800000 */
[----:B------:R-:W-:Y:S01]  /*1490*/  FSEL R4, R17, R14, !P0 ;  /* 0x0000000e11047208 */ /* 0x000fe20004000000 */
[----:B------:R-:W-:Y:S01]  /*14a0*/  FADD R14, -R19, R26 ;  /* 0x0000001a130e7221 */ /* 0x000fe20000000100 */
[----:B------:R-:W-:-:S02]  /*14b0*/  FSEL R5, R5, R15, !P0 ;  /* 0x0000000f05057208 */ /* 0x000fc40004000000 */
[----:B------:R-:W-:Y:S02]  /*14c0*/  FSEL R2, R21, R12, P4 ;  /* 0x0000000c15027208 */ /* 0x000fe40002000000 */
[----:B------:R-:W-:Y:S01]  /*14d0*/  ISETP.NE.AND P0, PT, R0, 0x1, PT ;  /* 0x000000010000780c */ /* 0x000fe20003f05270 */
[----:B------:R-:W0:Y:S01]  /*14e0*/  F2F.F64.F32 R14, R14 ;  /* 0x0000000e000e7310 */ /* 0x000e220000201800 */
[----:B------:R-:W-:Y:S01]  /*14f0*/  FSEL R20, R3, R13, P4 ;  /* 0x0000000d03147208 */ /* 0x000fe20002000000 */
[----:B------:R-:W-:Y:S01]  /*1500*/  FADD R3, R19, -R26 ;  /* 0x8000001a13037221 */ /* 0x000fe20000000000 */
[----:B------:R-:W-:Y:S02]  /*1510*/  FSEL R16, R4, R2, !P0 ;  /* 0x0000000204107208 */ /* 0x000fe40004000000 */
[----:B------:R-:W-:-:S03]  /*1520*/  FSEL R17, R5, R20, !P0 ;  /* 0x0000001405117208 */ /* 0x000fc60004000000 */
[----:B------:R1:W2:Y:S03]  /*1530*/  F2F.F64.F32 R12, R3 ;  /* 0x00000003000c7310 */ /* 0x0002a60000201800 */
[----:B------:R-:W-:Y:S02]  /*1540*/  DSETP.GEU.AND P0, PT, R16, RZ, PT ;  /* 0x000000ff1000722a */ /* 0x000fe40003f0e000 */
[----:B0-----:R-:W-:Y:S01]  /*1550*/  DSETP.GEU.AND P1, PT, R14, RZ, PT ;  /* 0x000000ff0e00722a */ /* 0x001fe20003f2e000 */
[----:B-1----:R-:W-:-:S03]  /*1560*/  IMAD.MOV.U32 R3, RZ, RZ, R20 ;  /* 0x000000ffff037224 */ /* 0x002fc600078e0014 */
[----:B------:R-:W-:Y:S02]  /*1570*/  FSEL R18, R28, UR22, !P0 ;  /* 0x000000161c127c08 */ /* 0x000fe4000c000000 */
[----:B------:R-:W-:Y:S02]  /*1580*/  FSEL R19, R29, UR23, !P0 ;  /* 0x000000171d137c08 */ /* 0x000fe4000c000000 */
[----:B------:R-:W-:Y:S01]  /*1590*/  FSEL R14, R14, RZ, P1 ;  /* 0x000000ff0e0e7208 */ /* 0x000fe20000800000 */
[----:B--2---:R-:W-:Y:S01]  /*15a0*/  DSETP.GEU.AND P0, PT, R12, RZ, PT ;  /* 0x000000ff0c00722a */ /* 0x004fe20003f0e000 */
[----:B------:R-:W-:Y:S02]  /*15b0*/  FSEL R15, R15, RZ, P1 ;  /* 0x000000ff0f0f7208 */ /* 0x000fe40000800000 */
[----:B------:R-:W-:Y:S01]  /*15c0*/  DMUL R18, R16, R18 ;  /* 0x0000001210127228 */ /* 0x000fe20000000000 */
[----:B------:R-:W-:Y:S01]  /*15d0*/  IMAD.U32 R16, RZ, RZ, UR10 ;  /* 0x0000000aff107e24 */ /* 0x000fe2000f8e00ff */
[----:B------:R-:W-:Y:S01]  /*15e0*/  UIADD3 UR10, UPT, UPT, UR6, 0x1, URZ ;  /* 0x00000001060a7890 */ /* 0x000fe2000fffe0ff */
[----:B------:R-:W-:Y:S01]  /*15f0*/  FSEL R12, R12, RZ, P0 ;  /* 0x000000ff0c0c7208 */ /* 0x000fe20000000000 */
[----:B------:R-:W-:Y:S01]  /*1600*/  IMAD.U32 R17, RZ, RZ, UR11 ;  /* 0x0000000bff117e24 */ /* 0x000fe2000f8e00ff */
[----:B------:R-:W-:Y:S01]  /*1610*/  FSEL R13, R13, RZ, P0 ;  /* 0x000000ff0d0d7208 */ /* 0x000fe20000000000 */
[----:B------:R1:W-:Y:S01]  /*1620*/  STL.64 [UR12+0x48], R14 ;  /* 0x0000480eff007987 */ /* 0x0003e20008100a0c */
[----:B------:R-:W-:Y:S01]  /*1630*/  UIMAD.WIDE UR6, UR10, 0x38e38e39, URZ ;  /* 0x38e38e390a0678a5 */ /* 0x000fe2000f8e02ff */
[----:B------:R-:W-:-:S02]  /*1640*/  DADD R6, R6, R14 ;  /* 0x0000000006067229 */ /* 0x000fc4000000000e */
[----:B------:R-:W0:Y:S01]  /*1650*/  F2F.F32.F64 R19, R18 ;  /* 0x0000001200137310 */ /* 0x000e220000301000 */
[----:B------:R1:W-:Y:S01]  /*1660*/  STL.64 [UR12], R12 ;  /* 0x0000000cff007987 */ /* 0x0003e20008100a0c */
[----:B------:R-:W-:Y:S01]  /*1670*/  USHF.R.S32.HI UR6, URZ, 0x1, UR7 ;  /* 0x00000001ff067899 */ /* 0x000fe20008011407 */
[----:B------:R-:W-:-:S03]  /*1680*/  DADD R8, R8, R12 ;  /* 0x0000000008087229 */ /* 0x000fc6000000000c */
[----:B------:R-:W-:-:S04]  /*1690*/  ULEA.HI UR6, UR7, UR6, URZ, 0x1 ;  /* 0x0000000607067291 */ /* 0x000fc8000f8f08ff */
[----:B------:R-:W-:Y:S01]  /*16a0*/  UIMAD UR6, UR6, -0x9, UR10 ;  /* 0xfffffff7060678a4 */ /* 0x000fe2000f8e020a */
[----:B0-----:R1:W-:Y:S11]  /*16b0*/  STG.E desc[UR18][R16.64+0x4], R19 ;  /* 0x0000041310007986 */ /* 0x0013f6000c101912 */
.L_x_36:
[----:B------:R-:W2:Y:S01]  /*16c0*/  LDCU UR10, c[0x0][0x398] ;  /* 0x00007300ff0a77ac */ /* 0x000ea20008000800 */
[----:B------:R-:W-:-:S04]  /*16d0*/  UIADD3 UR7, UPT, UPT, UR4, 0x9, URZ ;  /* 0x0000000904077890 */ /* 0x000fc8000fffe0ff */
[----:B--2---:R-:W-:-:S06]  /*16e0*/  UISETP.GE.AND UP0, UPT, UR7, UR10, UPT ;  /* 0x0000000a0700728c */ /* 0x004fcc000bf06270 */
[----:B------:R-:W-:-:S13]  /*16f0*/  PLOP3.LUT P0, PT, PT, PT, UP0, 0x80, 0x8 ;  /* 0x000000000008781c */ /* 0x000fda0003f0f008 */
[----:B------:R-:W-:Y:S05]  /*1700*/  @P0 EXIT ;  /* 0x000000000000094d */ /* 0x000fea0003800000 */
[----:B------:R-:W-:Y:S01]  /*1710*/  UIADD3 UR5, UPT, UPT, UR4, UR10, URZ ;  /* 0x0000000a04057290 */ /* 0x000fe2000fffe0ff */
[----:B------:R-:W-:-:S03]  /*1720*/  CS2R R26, SRZ ;  /* 0x00000000001a7805 */ /* 0x000fc6000001ff00 */
[----:B------:R-:W-:-:S04]  /*1730*/  ULOP3.LUT UR5, UR5, 0x1, URZ, 0xc0, !UPT ;  /* 0x0000000105057892 */ /* 0x000fc8000f8ec0ff */
[----:B------:R-:W-:-:S09]  /*1740*/  UISETP.NE.U32.AND UP0, UPT, UR5, 0x1, UPT ;  /* 0x000000010500788c */ /* 0x000fd2000bf05070 */
[----:B------:R-:W-:Y:S05]  /*1750*/  BRA.U !UP0, `(.L_x_41) ;  /* 0x0000000508907547 */ /* 0x000fea000b800000 */
[----:B------:R-:W2:Y:S02]  /*1760*/  LDCU.64 UR10, c[0x0][0x380] ;  /* 0x00007000ff0a77ac */ /* 0x000ea40008000a00 */
[----:B--2---:R-:W-:-:S06]  /*1770*/  UIMAD.WIDE.U32 UR10, UR4, 0x4, UR10 ;  /* 0x00000004040a78a5 */ /* 0x004fcc000f8e000a */
[----:B-1----:R-:W-:Y:S02]  /*1780*/  IMAD.U32 R12, RZ, RZ, UR10 ;  /* 0x0000000aff0c7e24 */ /* 0x002fe4000f8e00ff */
[----:B------:R-:W-:-:S05]  /*1790*/  IMAD.U32 R13, RZ, RZ, UR11 ;  /* 0x0000000bff0d7e24 */ /* 0x000fca000f8e00ff */
[----:B------:R-:W2:Y:S04]  /*17a0*/  LDG.E.CONSTANT R34, desc[UR18][R12.64+0x24] ;  /* 0x000024120c227981 */ /* 0x000ea8000c1e9900 */
[----:B------:R-:W3:Y:S01]  /*17b0*/  LDG.E.CONSTANT R23, desc[UR18][R12.64+0x20] ;  /* 0x000020120c177981 */ /* 0x000ee2000c1e9900 */
[----:B------:R-:W-:Y:S02]  /*17c0*/  CS2R R26, SRZ ;  /* 0x00000000001a7805 */ /* 0x000fe4000001ff00 */
[----:B--2---:R-:W-:-:S04]  /*17d0*/  FSETP.NE.AND P0, PT, |R34|, +INF , PT ;  /* 0x7f8000002200780b */ /* 0x004fc80003f05200 */
[----:B---3--:R-:W-:-:S13]  /*17e0*/  FSETP.EQU.OR P0, PT, |R23|, +INF , !P0 ;  /* 0x7f8000001700780b */ /* 0x008fda000470a600 */
[----:B------:R-:W-:Y:S05]  /*17f0*/  @P0 BRA `(.L_x_42) ;  /* 0x0000000400640947 */ /* 0x000fea0003800000 */
[----:B------:R-:W-:-:S09]  /*1800*/  ULEA UR5, UR6, UR24, 0x3 ;  /* 0x0000001806057291 */ /* 0x000fd2000f8e18ff */
[----:B------:R-:W2:Y:S04]  /*1810*/  LDL.64 R18, [UR5] ;  /* 0x00000005ff127983 */ /* 0x000ea80008100a00 */
[----:B0-----:R-:W3:Y:S01]  /*1820*/  LDL.64 R20, [UR5+0x48] ;  /* 0x00004805ff147983 */ /* 0x001ee20008100a00 */
        /* <DEDUP_REMOVED lines=37> */
[----:B------:R-:W-:-:S07]  /*1a80*/  MOV R12, 0x1aa0 ;  /* 0x00001aa0000c7802 */ /* 0x000fce0000000f00 */
[----:B------:R-:W-:Y:S05]  /*1a90*/  CALL.REL.NOINC `($__internal_1_$__cuda_sm20_div_rn_f64_full) ;  /* 0x00000010000c7944 */ /* 0x000fea0003c00000 */
[----:B------:R-:W-:Y:S02]  /*1aa0*/  IMAD.MOV.U32 R12, RZ, RZ, R16 ;  /* 0x000000ffff0c7224 */ /* 0x000fe400078e0010 */
[----:B------:R-:W-:-:S07]  /*1ab0*/  IMAD.MOV.U32 R13, RZ, RZ, R17 ;  /* 0x000000ffff0d7224 */ /* 0x000fce00078e0011 */
.L_x_43:
[----:B------:R-:W-:Y:S01]  /*1ac0*/  DMUL R12, |R12|, R10 ;  /* 0x0000000a0c0c7228 */ /* 0x000fe20000000200 */
[----:B------:R-:W0:Y:S01]  /*1ad0*/  F2F.F64.F32 R26, R34 ;  /* 0x00000022001a7310 */ /* 0x000e220000201800 */
[C---:B------:R-:W-:Y:S01]  /*1ae0*/  ISETP.NE.AND P6, PT, R0.reuse, 0x1, PT ;  /* 0x000000010000780c */ /* 0x040fe20003fc5270 */
[----:B------:R-:W-:Y:S01]  /*1af0*/  UIMAD.WIDE.U32 UR6, UR4, 0x4, UR8 ;  /* 0x00000004040678a5 */ /* 0x000fe2000f8e0008 */
[----:B------:R-:W-:-:S04]  /*1b00*/  ISETP.NE.AND P0, PT, R0, -0x1, PT ;  /* 0xffffffff0000780c */ /* 0x000fc80003f05270 */
[----:B------:R-:W-:-:S08]  /*1b10*/  DADD R14, -R12, 1 ;  /* 0x3ff000000c0e7429 */ /* 0x000fd00000000100 */
[----:B------:R-:W-:-:S08]  /*1b20*/  DMUL R14, RZ, R14 ;  /* 0x0000000eff0e7228 */ /* 0x000fd00000000000 */
        /* <DEDUP_REMOVED lines=9> */
[----:B------:R-:W-:Y:S02]  /*1bc0*/  FSEL R17, R12, R4, P4 ;  /* 0x000000040c117208 */ /* 0x000fe40002000000 */
[----:B------:R-:W-:Y:S01]  /*1bd0*/  FSEL R19, R13, R5, P4 ;  /* 0x000000050d137208 */ /* 0x000fe20002000000 */
[----:B------:R-:W-:Y:S01]  /*1be0*/  DSETP.GEU.AND P4, PT, R26, R2, PT ;  /* 0x000000021a00722a */ /* 0x000fe20003f8e000 */
[----:B------:R-:W-:Y:S02]  /*1bf0*/  FSEL R5, R14, R2, !P2 ;  /* 0x000000020e057208 */ /* 0x000fe40005000000 */
[----:B------:R-:W-:Y:S02]  /*1c00*/  FSEL R3, R15, R3, !P2 ;  /* 0x000000030f037208 */ /* 0x000fe40005000000 */
        /* <DEDUP_REMOVED lines=24> */
.L_x_42:
[----:B------:R-:W-:-:S12]  /*1d90*/  UIADD3 UR7, UPT, UPT, UR4, 0xa, URZ ;  /* 0x0000000a04077890 */ /* 0x000fd8000fffe0ff */
.L_x_41:
[----:B------:R-:W2:Y:S02]  /*1da0*/  LDCU UR10, c[0x0][0x398] ;  /* 0x00007300ff0a77ac */ /* 0x000ea40008000800 */
[----:B--2---:R-:W-:-:S04]  /*1db0*/  UIADD3 UR5, UPT, UPT, UR10, -0xa, URZ ;  /* 0xfffffff60a057890 */ /* 0x004fc8000fffe0ff */
[----:B------:R-:W-:-:S06]  /*1dc0*/  UISETP.NE.AND UP0, UPT, UR5, UR4, UPT ;  /* 0x000000040500728c */ /* 0x000fcc000bf05270 */
[----:B------:R-:W-:-:S13]  /*1dd0*/  PLOP3.LUT P0, PT, PT, PT, UP0, 0x80, 0x8 ;  /* 0x000000000008781c */ /* 0x000fda0003f0f008 */
[----:B------:R-:W-:Y:S05]  /*1de0*/  @!P0 EXIT ;  /* 0x000000000000894d */ /* 0x000fea0003800000 */
[----:B------:R-:W2:Y:S01]  /*1df0*/  LDCU.64 UR14, c[0x0][0x380] ;  /* 0x00007000ff0e77ac */ /* 0x000ea20008000a00 */
[----:B------:R-:W-:Y:S02]  /*1e00*/  UIADD3 UR10, UPT, UPT, UR7, -UR10, URZ ;  /* 0x8000000a070a7290 */ /* 0x000fe4000fffe0ff */
[----:B------:R-:W-:-:S12]  /*1e10*/  UIADD3 UR11, UPT, UPT, UR7, -0x1, URZ ;  /* 0xffffffff070b7890 */ /* 0x000fd8000fffe0ff */
.L_x_48:
[----:B------:R-:W-:Y:S02]  /*1e20*/  UIADD3 UR7, UPT, UPT, UR11, 0x1, URZ ;  /* 0x000000010b077890 */ /* 0x000fe4000fffe0ff */
[----:B--2---:R-:W-:Y:S02]  /*1e30*/  UIMAD.WIDE.U32 UR4, UR11, 0x4, UR14 ;  /* 0x000000040b0478a5 */ /* 0x004fe4000f8e000e */
[----:B------:R-:W-:-:S04]  /*1e40*/  UIMAD.WIDE.U32 UR12, UR7, 0x4, UR14 ;  /* 0x00000004070c78a5 */ /* 0x000fc8000f8e000e */
[----:B-1----:R-:W-:Y:S02]  /*1e50*/  IMAD.U32 R12, RZ, RZ, UR4 ;  /* 0x00000004ff0c7e24 */ /* 0x002fe4000f8e00ff */
[----:B------:R-:W-:Y:S02]  /*1e60*/  IMAD.U32 R34, RZ, RZ, UR12 ;  /* 0x0000000cff227e24 */ /* 0x000fe4000f8e00ff */
[----:B------:R-:W-:Y:S02]  /*1e70*/  IMAD.U32 R35, RZ, RZ, UR13 ;  /* 0x0000000dff237e24 */ /* 0x000fe4000f8e00ff */
[----:B------:R-:W-:-:S03]  /*1e80*/  IMAD.U32 R13, RZ, RZ, UR5 ;  /* 0x00000005ff0d7e24 */ /* 0x000fc6000f8e00ff */
[----:B------:R-:W2:Y:S04]  /*1e90*/  LDG.E.CONSTANT R34, desc[UR18][R34.64] ;  /* 0x0000001222227981 */ /* 0x000ea8000c1e9900 */
[----:B------:R-:W3:Y:S01]  /*1ea0*/  LDG.E.CONSTANT R17, desc[UR18][R12.64] ;  /* 0x000000120c117981 */ /* 0x000ee2000c1e9900 */
[----:B------:R-:W-:-:S04]  /*1eb0*/  UIADD3 UR10, UPT, UPT, UR10, 0x2, URZ ;  /* 0x000000020a0a7890 */ /* 0x000fc8000fffe0ff */
[----:B------:R-:W-:Y:S01]  /*1ec0*/  UISETP.NE.AND UP0, UPT, UR10, URZ, UPT ;  /* 0x000000ff0a00728c */ /* 0x000fe2000bf05270 */
[----:B--2---:R-:W-:-:S04]  /*1ed0*/  FSETP.NE.AND P0, PT, |R34|, +INF , PT ;  /* 0x7f8000002200780b */ /* 0x004fc80003f05200 */
[----:B---3--:R-:W-:-:S13]  /*1ee0*/  FSETP.EQU.OR P1, PT, |R17|, +INF , !P0 ;  /* 0x7f8000001100780b */ /* 0x008fda000472a600 */
[----:B------:R-:W-:Y:S05]  /*1ef0*/  @P1 BRA `(.L_x_44) ;  /* 0x0000000400681947 */ /* 0x000fea0003800000 */
[----:B------:R-:W-:-:S09]  /*1f00*/  ULEA UR4, UR6, UR24, 0x3 ;  /* 0x0000001806047291 */ /* 0x000fd2000f8e18ff */
[----:B0-----:R-:W2:Y:S04]  /*1f10*/  LDL.64 R20, [UR4] ;  /* 0x00000004ff147983 */ /* 0x001ea80008100a00 */
[----:B------:R-:W3:Y:S01]  /*1f20*/  LDL.64 R12, [UR4+0x48] ;  /* 0x00004804ff0c7983 */ /* 0x000ee20008100a00 */
[C-C-:B------:R-:W-:Y:S01]  /*1f30*/  FADD R14, -R17.reuse, R34.reuse ;  /* 0x00000022110e7221 */ /* 0x140fe20000000100 */
[----:B------:R-:W-:Y:S01]  /*1f40*/  FADD R22, R17, -R34 ;  /* 0x8000002211167221 */ /* 0x000fe20000000000 */
        /* <DEDUP_REMOVED lines=8> */
[----:B------:R0:W-:Y:S01]  /*1fd0*/  STL.64 [UR4+0x48], R18 ;  /* 0x00004812ff007987 */ /* 0x0001e20008100a04 */
[----:B------:R-:W-:-:S05]  /*1fe0*/  FSEL R17, R15, RZ, P1 ;  /* 0x000000ff0f117208 */ /* 0x000fca0000800000 */
[----:B------:R0:W-:Y:S01]  /*1ff0*/  STL.64 [UR4], R16 ;  /* 0x00000010ff007987 */ /* 0x0001e20008100a04 */
[----:B--2---:R-:W-:Y:S02]  /*2000*/  DADD R20, R16, -R20 ;  /* 0x0000000010147229 */ /* 0x004fe40000000814 */
[----:B---3--:R-:W-:-:S06]  /*2010*/  DADD R12, R18, -R12 ;  /* 0x00000000120c7229 */ /* 0x008fcc000000080c */
[----:B------:R-:W-:Y:S02]  /*2020*/  DADD R8, R8, R20 ;  /* 0x0000000008087229 */ /* 0x000fe40000000014 */
[----:B------:R-:W-:Y:S01]  /*2030*/  DADD R6, R6, R12 ;  /* 0x0000000006067229 */ /* 0x000fe2000000000c */
[----:B------:R-:W-:-:S07]  /*2040*/  CS2R R12, SRZ ;  /* 0x00000000000c7805 */ /* 0x000fce000001ff00 */
[----:B------:R-:W-:-:S08]  /*2050*/  DADD R14, R8, R6 ;  /* 0x00000000080e7229 */ /* 0x000fd00000000006 */
[----:B------:R-:W-:-:S14]  /*2060*/  DSETP.NEU.AND P1, PT, R14, RZ, PT ;  /* 0x000000ff0e00722a */ /* 0x000fdc0003f2d000 */
[----:B0-----:R-:W-:Y:S05]  /*2070*/  @!P1 BRA `(.L_x_45) ;  /* 0x0000000000509947 */ /* 0x001fea0003800000 */
        /* <DEDUP_REMOVED lines=20> */
.L_x_45:
[----:B------:R-:W-:Y:S01]  /*21c0*/  DMUL R12, |R12|, R10 ;  /* 0x0000000a0c0c7228 */ /* 0x000fe20000000200 */
[----:B------:R-:W0:Y:S01]  /*21d0*/  F2F.F64.F32 R14, R34 ;  /* 0x00000022000e7310 */ /* 0x000e220000201800 */
[C---:B------:R-:W-:Y:S01]  /*21e0*/  ISETP.NE.AND P1, PT, R0.reuse, 0x1, PT ;  /* 0x000000010000780c */ /* 0x040fe20003f25270 */
[----:B------:R-:W-:Y:S01]  /*21f0*/  UIADD3 UR7, UPT, UPT, UR11, 0x1, URZ ;  /* 0x000000010b077890 */ /* 0x000fe2000fffe0ff */
[----:B------:R-:W-:-:S03]  /*2200*/  ISETP.NE.AND P2, PT, R0, -0x1, PT ;  /* 0xffffffff0000780c */ /* 0x000fc60003f45270 */
[----:B------:R-:W-:Y:S01]  /*2210*/  UIMAD.WIDE.U32 UR4, UR7, 0x4, UR8 ;  /* 0x00000004070478a5 */ /* 0x000fe2000f8e0008 */
[----:B------:R-:W-:-:S08]  /*2220*/  DADD R16, -R12, 1 ;  /* 0x3ff000000c107429 */ /* 0x000fd00000000100 */
[----:B------:R-:W-:-:S08]  /*2230*/  DMUL R16, R26, R16 ;  /* 0x000000101a107228 */ /* 0x000fd00000000000 */
[----:B0-----:R-:W-:-:S08]  /*2240*/  DFMA R26, R12, R14, R16 ;  /* 0x0000000e0c1a722b */ /* 0x001fd00000000010 */
[C-C-:B------:R-:W-:Y:S02]  /*2250*/  DFMA R12, R26.reuse, -UR20, R26.reuse ;  /* 0x800000141a0c7c2b */ /* 0x140fe4000800001a */
[C---:B------:R-:W-:Y:S02]  /*2260*/  DFMA R14, R26.reuse, UR20, R26 ;  /* 0x000000141a0e7c2b */ /* 0x040fe4000800001a */
[C---:B------:R-:W-:Y:S02]  /*2270*/  DSETP.GEU.AND P3, PT, R26.reuse, R4, PT ;  /* 0x000000041a00722a */ /* 0x040fe40003f6e000 */
[----:B------:R-:W-:Y:S02]  /*2280*/  DSETP.GT.AND P4, PT, R26, R2, PT ;  /* 0x000000021a00722a */ /* 0x000fe40003f84000 */
[----:B------:R-:W-:Y:S02]  /*2290*/  DSETP.GT.AND P6, PT, R12, R4, PT ;  /* 0x000000040c00722a */ /* 0x000fe40003fc4000 */
[--C-:B------:R-:W-:Y:S01]  /*22a0*/  DSETP.GEU.AND P5, PT, R14, R2.reuse, PT ;  /* 0x000000020e00722a */ /* 0x100fe20003fae000 */
[----:B------:R-:W-:Y:S01]  /*22b0*/  @!P1 SEL R0, R0, 0xffffffff, P3 ;  /* 0xffffffff00009807 */ /* 0x000fe20001800000 */
[----:B------:R-:W-:-:S02]  /*22c0*/  DSETP.GEU.AND P1, PT, R26, R2, PT ;  /* 0x000000021a00722a */ /* 0x000fc40003f2e000 */
[----:B------:R-:W-:Y:S02]  /*22d0*/  FSEL R17, R12, R4, P6 ;  /* 0x000000040c117208 */ /* 0x000fe40003000000 */
[----:B------:R-:W-:Y:S01]  /*22e0*/  FSEL R19, R13, R5, P6 ;  /* 0x000000050d137208 */ /* 0x000fe20003000000 */
[----:B------:R-:W-:Y:S01]  /*22f0*/  DSETP.GT.AND P6, PT, R26, R4, PT ;  /* 0x000000041a00722a */ /* 0x000fe20003fc4000 */
        /* <DEDUP_REMOVED lines=26> */
.L_x_44:
[----:B------:R-:W-:-:S06]  /*24a0*/  UIMAD.WIDE.U32 UR4, UR7, 0x4, UR14 ;  /* 0x00000004070478a5 */ /* 0x000fcc000f8e000e */
[----:B------:R-:W-:Y:S02]  /*24b0*/  IMAD.U32 R12, RZ, RZ, UR4 ;  /* 0x00000004ff0c7e24 */ /* 0x000fe4000f8e00ff */
[----:B------:R-:W-:-:S05]  /*24c0*/  IMAD.U32 R13, RZ, RZ, UR5 ;  /* 0x00000005ff0d7e24 */ /* 0x000fca000f8e00ff */
[----:B------:R-:W2:Y:S02]  /*24d0*/  LDG.E.CONSTANT R35, desc[UR18][R12.64+0x4] ;  /* 0x000004120c237981 */ /* 0x000ea4000c1e9900 */
[----:B--2---:R-:W-:-:S13]  /*24e0*/  FSETP.EQU.OR P0, PT, |R35|, +INF , !P0 ;  /* 0x7f8000002300780b */ /* 0x004fda000470a600 */
        /* <DEDUP_REMOVED lines=45> */
.L_x_47:
        /* <DEDUP_REMOVED lines=46> */
.L_x_46:
[----:B------:R-:W-:Y:S01]  /*2aa0*/  UIADD3 UR11, UPT, UPT, UR11, 0x2, URZ ;  /* 0x000000020b0b7890 */ /* 0x000fe2000fffe0ff */
[----:B------:R-:W-:Y:S11]  /*2ab0*/  BRA.U UP0, `(.L_x_48) ;  /* 0xfffffff100d87547 */ /* 0x000ff6000b83ffff */
[----:B------:R-:W-:Y:S05]  /*2ac0*/  EXIT ;  /* 0x000000000000794d */ /* 0x000fea0003800000 */
        .weak           $__internal_1_$__cuda_sm20_div_rn_f64_full
        .type           $__internal_1_$__cuda_sm20_div_rn_f64_full,@function
        .size           $__internal_1_$__cuda_sm20_div_rn_f64_full,(.L_x_67 - $__internal_1_$__cuda_sm20_div_rn_f64_full)
$__internal_1_$__cuda_sm20_div_rn_f64_full:
[C---:B------:R-:W-:Y:S01]  /*2ad0*/  FSETP.GEU.AND P1, PT, |R23|.reuse, 1.469367938527859385e-39, PT ;  /* 0x001000001700780b */ /* 0x040fe20003f2e200 */
[----:B------:R-:W-:Y:S01]  /*2ae0*/  IMAD.MOV.U32 R22, RZ, RZ, R14 ;  /* 0x000000ffff167224 */ /* 0x000fe200078e000e */
[C---:B------:R-:W-:Y:S01]  /*2af0*/  LOP3.LUT R24, R23.reuse, 0x800fffff, RZ, 0xc0, !PT ;  /* 0x800fffff17187812 */ /* 0x040fe200078ec0ff */
[----:B------:R-:W-:Y:S01]  /*2b00*/  IMAD.MOV.U32 R30, RZ, RZ, 0x1 ;  /* 0x00000001ff1e7424 */ /* 0x000fe200078e00ff */
[----:B------:R-:W-:Y:S01]  /*2b10*/  LOP3.LUT R13, R23, 0x7ff00000, RZ, 0xc0, !PT ;  /* 0x7ff00000170d7812 */ /* 0x000fe200078ec0ff */
[----:B------:R-:W-:Y:S01]  /*2b20*/  IMAD.MOV.U32 R18, RZ, RZ, R20 ;  /* 0x000000ffff127224 */ /* 0x000fe200078e0014 */
[----:B------:R-:W-:Y:S01]  /*2b30*/  LOP3.LUT R25, R24, 0x3ff00000, RZ, 0xfc, !PT ;  /* 0x3ff0000018197812 */ /* 0x000fe200078efcff */
[----:B------:R-:W-:-:S06]  /*2b40*/  IMAD.MOV.U32 R24, RZ, RZ, R14 ;  /* 0x000000ffff187224 */ /* 0x000fcc00078e000e */
[----:B------:R-:W-:-:S06]  /*2b50*/  @!P1 DMUL R24, R22, 8.98846567431157953865e+307 ;  /* 0x7fe0000016189828 */ /* 0x000fcc0000000000 */
[----:B------:R-:W0:Y:S02]  /*2b60*/  MUFU.RCP64H R31, R25 ;  /* 0x00000019001f7308 */ /* 0x000e240000001800 */
[----:B0-----:R-:W-:-:S08]  /*2b70*/  DFMA R14, R30, -R24, 1 ;  /* 0x3ff000001e0e742b */ /* 0x001fd00000000818 */
[----:B------:R-:W-:-:S08]  /*2b80*/  DFMA R14, R14, R14, R14 ;  /* 0x0000000e0e0e722b */ /* 0x000fd0000000000e */
[----:B------:R-:W-:Y:S01]  /*2b90*/  DFMA R30, R30, R14, R30 ;  /* 0x0000000e1e1e722b */ /* 0x000fe2000000001e */
[----:B------:R-:W-:Y:S01]  /*2ba0*/  LOP3.LUT R15, R21, 0x7ff00000, RZ, 0xc0, !PT ;  /* 0x7ff00000150f7812 */ /* 0x000fe200078ec0ff */
[----:B------:R-:W-:-:S03]  /*2bb0*/  IMAD.MOV.U32 R14, RZ, RZ, 0x1ca00000 ;  /* 0x1ca00000ff0e7424 */ /* 0x000fc600078e00ff */
[----:B------:R-:W-:-:S03]  /*2bc0*/  ISETP.GE.U32.AND P2, PT, R15, R13, PT ;  /* 0x0000000d0f00720c */ /* 0x000fc60003f46070 */
[----:B------:R-:W-:Y:S01]  /*2bd0*/  DFMA R16, R30, -R24, 1 ;  /* 0x3ff000001e10742b */ /* 0x000fe20000000818 */
[----:B------:R-:W-:Y:S02]  /*2be0*/  SEL R19, R14, 0x63400000, !P2 ;  /* 0x634000000e137807 */ /* 0x000fe40005000000 */
[----:B------:R-:W-:Y:S02]  /*2bf0*/  FSETP.GEU.AND P2, PT, |R21|, 1.469367938527859385e-39, PT ;  /* 0x001000001500780b */ /* 0x000fe40003f4e200 */
[----:B------:R-:W-:-:S03]  /*2c00*/  LOP3.LUT R19, R19, 0x800fffff, R21, 0xf8, !PT ;  /* 0x800fffff13137812 */ /* 0x000fc600078ef815 */
[----:B------:R-:W-:-:S08]  /*2c10*/  DFMA R16, R30, R16, R30 ;  /* 0x000000101e10722b */ /* 0x000fd0000000001e */
[----:B------:R-:W-:Y:S05]  /*2c20*/  @P2 BRA `(.L_x_49) ;  /* 0x0000000000202947 */ /* 0x000fea0003800000 */
[----:B------:R-:W-:-:S04]  /*2c30*/  LOP3.LUT R30, R23, 0x7ff00000, RZ, 0xc0, !PT ;  /* 0x7ff00000171e7812 */ /* 0x000fc800078ec0ff */
[----:B------:R-:W-:Y:S01]  /*2c40*/  ISETP.GE.U32.AND P2, PT, R15, R30, PT ;  /* 0x0000001e0f00720c */ /* 0x000fe20003f46070 */
[----:B------:R-:W-:-:S03]  /*2c50*/  IMAD.MOV.U32 R30, RZ, RZ, RZ ;  /* 0x000000ffff1e7224 */ /* 0x000fc600078e00ff */
[----:B------:R-:W-:-:S04]  /*2c60*/  SEL R15, R14, 0x63400000, !P2 ;  /* 0x634000000e0f7807 */ /* 0x000fc80005000000 */
[----:B------:R-:W-:-:S04]  /*2c70*/  LOP3.LUT R15, R15, 0x80000000, R21, 0xf8, !PT ;  /* 0x800000000f0f7812 */ /* 0x000fc800078ef815 */
[----:B------:R-:W-:-:S06]  /*2c80*/  LOP3.LUT R31, R15, 0x100000, RZ, 0xfc, !PT ;  /* 0x001000000f1f7812 */ /* 0x000fcc00078efcff */
[----:B------:R-:W-:-:S10]  /*2c90*/  DFMA R18, R18, 2, -R30 ;  /* 0x400000001212782b */ /* 0x000fd4000000081e */
[----:B------:R-:W-:-:S07]  /*2ca0*/  LOP3.LUT R15, R19, 0x7ff00000, RZ, 0xc0, !PT ;  /* 0x7ff00000130f7812 */ /* 0x000fce00078ec0ff */
.L_x_49:
[----:B------:R-:W-:Y:S01]  /*2cb0*/  DMUL R30, R16, R18 ;  /* 0x00000012101e7228 */ /* 0x000fe20000000000 */
[----:B------:R-:W-:-:S07]  /*2cc0*/  @!P1 LOP3.LUT R13, R25, 0x7ff00000, RZ, 0xc0, !PT ;  /* 0x7ff00000190d9812 */ /* 0x000fce00078ec0ff */
[----:B------:R-:W-:-:S08]  /*2cd0*/  DFMA R32, R30, -R24, R18 ;  /* 0x800000181e20722b */ /* 0x000fd00000000012 */
[----:B------:R-:W-:Y:S01]  /*2ce0*/  DFMA R32, R16, R32, R30 ;  /* 0x000000201020722b */ /* 0x000fe2000000001e */
[----:B------:R-:W-:Y:S02]  /*2cf0*/  VIADD R16, R15, 0xffffffff ;  /* 0xffffffff0f107836 */ /* 0x000fe40000000000 */
[----:B------:R-:W-:-:S03]  /*2d00*/  VIADD R17, R13, 0xffffffff ;  /* 0xffffffff0d117836 */ /* 0x000fc60000000000 */
[----:B------:R-:W-:-:S04]  /*2d10*/  ISETP.GT.U32.AND P1, PT, R16, 0x7feffffe, PT ;  /* 0x7feffffe1000780c */ /* 0x000fc80003f24070 */
[----:B------:R-:W-:-:S13]  /*2d20*/  ISETP.GT.U32.OR P1, PT, R17, 0x7feffffe, P1 ;  /* 0x7feffffe1100780c */ /* 0x000fda0000f24470 */
[----:B------:R-:W-:Y:S05]  /*2d30*/  @P1 BRA `(.L_x_50) ;  /* 0x0000000000701947 */ /* 0x000fea0003800000 */
[----:B------:R-:W-:Y:S02]  /*2d40*/  LOP3.LUT R20, R21, 0x7ff00000, RZ, 0xc0, !PT ;  /* 0x7ff0000015147812 */ /* 0x000fe400078ec0ff */
        /* <DEDUP_REMOVED lines=27> */
.L_x_50:
        /* <DEDUP_REMOVED lines=16> */
.L_x_53:
[----:B------:R-:W-:Y:S01]  /*3000*/  LOP3.LUT R17, R23, 0x80000, RZ, 0xfc, !PT ;  /* 0x0008000017117812 */ /* 0x000fe200078efcff */
[----:B------:R-:W-:Y:S01]  /*3010*/  IMAD.MOV.U32 R16, RZ, RZ, R22 ;  /* 0x000000ffff107224 */ /* 0x000fe200078e0016 */
[----:B------:R-:W-:Y:S06]  /*3020*/  BRA `(.L_x_51) ;  /* 0x0000000000087947 */ /* 0x000fec0003800000 */
.L_x_52:
[----:B------:R-:W-:Y:S01]  /*3030*/  LOP3.LUT R17, R21, 0x80000, RZ, 0xfc, !PT ;  /* 0x0008000015117812 */ /* 0x000fe200078efcff */
[----:B------:R-:W-:-:S07]  /*3040*/  IMAD.MOV.U32 R16, RZ, RZ, R20 ;  /* 0x000000ffff107224 */ /* 0x000fce00078e0014 */
.L_x_51:
[----:B------:R-:W-:-:S04]  /*3050*/  IMAD.MOV.U32 R13, RZ, RZ, 0x0 ;  /* 0x00000000ff0d7424 */ /* 0x000fc800078e00ff */
[----:B------:R-:W-:Y:S05]  /*3060*/  RET.REL.NODEC R12 `(ott_from_var_batch_f32) ;  /* 0xffffffcc0ce47950 */ /* 0x000fea0003c3ffff */
.L_x_54:
        /* <DEDUP_REMOVED lines=9> */
.L_x_67:


//--------------------- .text.ott_apply_single_f32 --------------------------
	.section	.text.ott_apply_single_f32,"ax",@progbits
	.align	128
        .global         ott_apply_single_f32
        .type           ott_apply_single_f32,@function
        .size           ott_apply_single_f32,(.L_x_71 - ott_apply_single_f32)
        .other          ott_apply_single_f32,@"STO_CUDA_ENTRY STV_DEFAULT"
ott_apply_single_f32:
.text.ott_apply_single_f32:
[----:B------:R-:W-:Y:S01]  /*0000*/  LDC R1, c[0x0][0x37c] ;  /* 0x0000df00ff017b82 */ /* 0x000fe20000000800 */
[----:B------:R-:W0:Y:S01]  /*0010*/  S2R R0, SR_TID.X ;  /* 0x0000000000007919 */ /* 0x000e220000002100 */
[----:B------:R-:W1:Y:S02]  /*0020*/  LDCU UR4, c[0x0][0x388] ;  /* 0x00007100ff0477ac */ /* 0x000e640008000800 */
[----:B-1----:R-:W-:-:S05]  /*0030*/  IMAD.U32 R3, RZ, RZ, UR4 ;  /* 0x00000004ff037e24 */ /* 0x002fca000f8e00ff */
[----:B------:R-:W-:-:S04]  /*0040*/  ISETP.GE.AND P0, PT, R3, 0x1, PT ;  /* 0x000000010300780c */ /* 0x000fc80003f06270 */
[----:B0-----:R-:W-:-:S13]  /*0050*/  ISETP.NE.OR P0, PT, R0, RZ, !P0 ;  /* 0x000000ff0000720c */ /* 0x001fda0004705670 */
[----:B------:R-:W-:Y:S05]  /*0060*/  @P0 EXIT ;  /* 0x000000000000094d */ /* 0x000fea0003800000 */
[----:B------:R-:W0:Y:S01]  /*0070*/  LDC.64 R6, c[0x0][0x380] ;  /* 0x0000e000ff067b82 */ /* 0x000e220000000a00 */
[----:B------:R-:W0:Y:S01]  /*0080*/  LDCU.64 UR12, c[0x0][0x358] ;  /* 0x00006b00ff0c77ac */ /* 0x000e220008000a00 */
[----:B------:R-:W1:Y:S01]  /*0090*/  LDCU.64 UR8, c[0x0][0x380] ;  /* 0x00007000ff0877ac */ /* 0x000e620008000a00 */
[----:B------:R-:W2:Y:S01]  /*00a0*/  LDCU.64 UR10, c[0x0][0x390] ;  /* 0x00007200ff0a77ac */ /* 0x000ea20008000a00 */
[----:B0-----:R-:W3:Y:S01]  /*00b0*/  LDG.E.CONSTANT R10, desc[UR12][R6.64] ;  /* 0x0000000c060a7981 */ /* 0x001ee2000c1e9900 */
[----:B------:R-:W0:Y:S01]  /*00c0*/  LDCU.U16 UR4, c[0x0][0x388] ;  /* 0x00007100ff0477ac */ /* 0x000e220008000400 */
[----:B------:R-:W-:Y:S01]  /*00d0*/  VIADD R4, R3, 0xffffffff ;  /* 0xffffffff03047836 */ /* 0x000fe20000000000 */
[----:B------:R-:W-:Y:S01]  /*00e0*/  CS2R R22, SRZ ;  /* 0x0000000000167805 */ /* 0x000fe2000001ff00 */
[----:B------:R-:W-:Y:S01]  /*00f0*/  IMAD.MOV.U32 R0, RZ, RZ, RZ ;  /* 0x000000ffff007224 */ /* 0x000fe200078e00ff */
[----:B-1----:R-:W-:-:S04]  /*0100*/  UIADD3 UR7, UP0, UPT, UR8, 0x8, URZ ;  /* 0x0000000808077890 */ /* 0x002fc8000ff1e0ff */
[----:B------:R-:W-:Y:S02]  /*0110*/  UIADD3.X UR8, UPT, UPT, URZ, UR9, URZ, UP0, !UPT ;  /* 0x00000009ff087290 */ /* 0x000fe400087fe4ff */
[----:B--2---:R-:W-:Y:S01]  /*0120*/  UIADD3 UR5, UP0, UPT, UR10, 0x10, URZ ;  /* 0x000000100a057890 */ /* 0x004fe2000ff1e0ff */
[----:B------:R-:W-:-:S03]  /*0130*/  IMAD.U32 R8, RZ, RZ, UR7 ;  /* 0x00000007ff087e24 */ /* 0x000fc6000f8e00ff */
[----:B------:R-:W-:Y:S01]  /*0140*/  UIADD3.X UR6, UPT, UPT, URZ, UR11, URZ, UP0, !UPT ;  /* 0x0000000bff067290 */ /* 0x000fe200087fe4ff */
[----:B------:R-:W-:Y:S02]  /*0150*/  IMAD.U32 R9, RZ, RZ, UR8 ;  /* 0x00000008ff097e24 */ /* 0x000fe4000f8e00ff */
[----:B------:R-:W-:Y:S01]  /*0160*/  IMAD.U32 R18, RZ, RZ, UR5 ;  /* 0x00000005ff127e24 */ /* 0x000fe2000f8e00ff */
[----:B0-----:R-:W-:Y:S02]  /*0170*/  UIADD3 UR4, UPT, UPT, UR4, 0x3, URZ ;  /* 0x0000000304047890 */ /* 0x001fe4000fffe0ff */
[----:B------:R-:W-:-:S04]  /*0180*/  IMAD.U32 R19, RZ, RZ, UR6 ;  /* 0x00000006ff137e24 */ /* 0x000fc8000f8e00ff */
[----:B------:R-:W-:Y:S01]  /*0190*/  IMAD.U32 R2, RZ, RZ, UR4 ;  /* 0x00000004ff027e24 */ /* 0x000fe2000f8e00ff */
[----:B---3--:R-:W-:-:S13]  /*01a0*/  FSETP.NE.AND P0, PT, |R10|, +INF , PT ;  /* 0x7f8000000a00780b */ /* 0x008fda0003f05200 */
[----:B------:R-:W-:Y:S05]  /*01b0*/  @P0 BRA `(.L_x_55) ;  /* 0x0000000000440947 */ /* 0x000fea0003800000 */
[----:B------:R-:W0:Y:S01]  /*01c0*/  LDC R3, c[0x0][0x388] ;  /* 0x0000e200ff037b82 */ /* 0x000e220000000800 */
[----:B------:R-:W1:Y:S02]  /*01d0*/  LDCU.64 UR4, c[0x0][0x380] ;  /* 0x00007000ff0477ac */ /* 0x000e640008000a00 */
.L_x_56:
[----:B------:R-:W-:-:S05]  /*01e0*/  VIADD R0, R0, 0x1 ;  /* 0x0000000100007836 */ /* 0x000fca0000000000 */
[----:B0-----:R-:W-:-:S13]  /*01f0*/  ISETP.NE.AND P0, PT, R0, R3, PT ;  /* 0x000000030000720c */ /* 0x001fda0003f05270 */
[----:B-1----:R-:W-:Y:S05]  /*0200*/  @!P0 EXIT ;  /* 0x000000000000894d */ /* 0x002fea0003800000 */
[----:B------:R-:W-:-:S03]  /*0210*/  IMAD.WIDE.U32 R22, R0, 0x4, RZ ;  /* 0x0000000400167825 */ /* 0x000fc600078e00ff */
[----:B------:R-:W-:-:S04]  /*0220*/  IADD3 R6, P0, PT, R22, UR4, RZ ;  /* 0x0000000416067c10 */ /* 0x000fc8000ff1e0ff */
[----:B------:R-:W-:-:S05]  /*0230*/  IADD3.X R7, PT, PT, R23, UR5, RZ, P0, !PT ;  /* 0x0000000517077c10 */ /* 0x000fca00087fe4ff */
[----:B------:R-:W2:Y:S01]  /*0240*/  LDG.E.CONSTANT R10, desc[UR12][R6.64] ;  /* 0x0000000c060a7981 */ /* 0x000ea2000c1e9900 */
[----:B------:R-:W-:Y:S01]  /*0250*/  IADD3 R8, P0, PT, R8, 0x4, RZ ;  /* 0x0000000408087810 */ /* 0x000fe20007f1e0ff */
[----:B------:R-:W-:Y:S01]  /*0260*/  VIADD R2, R2, 0x3 ;  /* 0x0000000302027836 */ /* 0x000fe20000000000 */
[----:B------:R-:W-:Y:S01]  /*0270*/  IADD3 R18, P1, PT, R18, 0x4, RZ ;  /* 0x0000000412127810 */ /* 0x000fe20007f3e0ff */
[----:B------:R-:W-:Y:S02]  /*0280*/  VIADD R4, R4, 0xffffffff ;  /* 0xffffffff04047836 */ /* 0x000fe40000000000 */
[----:B------:R-:W-:Y:S02]  /*0290*/  IMAD.X R9, RZ, RZ, R9, P0 ;  /* 0x000000ffff097224 */ /* 0x000fe400000e0609 */
[----:B------:R-:W-:Y:S01]  /*02a0*/  IMAD.X R19, RZ, RZ, R19, P1 ;  /* 0x000000ffff137224 */ /* 0x000fe200008e0613 */
[----:B--2---:R-:W-:-:S13]  /*02b0*/  FSETP.NE.AND P0, PT, |R10|, +INF , PT ;  /* 0x7f8000000a00780b */ /* 0x004fda0003f05200 */
[----:B------:R-:W-:Y:S05]  /*02c0*/  @!P0 BRA `(.L_x_56) ;  /* 0xfffffffc00c48947 */ /* 0x000fea000383ffff */
.L_x_55:
[----:B------:R-:W0:Y:S01]  /*02d0*/  LDCU UR4, c[0x0][0x38c] ;  /* 0x00007180ff0477ac */ /* 0x000e220008000800 */
[----:B------:R-:W-:Y:S01]  /*02e0*/  ISETP.GE.AND P0, PT, R0, R3, PT ;  /* 0x000000030000720c */ /* 0x000fe20003f06270 */
[----:B0-----:R-:W0:-:S12]  /*02f0*/  F2F.F64.F32 R14, UR4 ;  /* 0x00000004000e7d10 */ /* 0x001e180008201800 */
[----:B------:R-:W-:Y:S05]  /*0300*/  @P0 EXIT ;  /* 0x000000000000094d */ /* 0x000fea0003800000 */
[----:B------:R-:W1:Y:S01]  /*0310*/  F2F.F64.F32 R10, R10 ;  /* 0x0000000a000a7310 */ /* 0x000e620000201800 */
[----:B------:R-:W-:Y:S01]  /*0320*/  UMOV UR4, 0x47ae147b ;  /* 0x47ae147b00047882 */ /* 0x000fe20000000000 */
[----:B------:R-:W-:Y:S01]  /*0330*/  UMOV UR5, 0x3f847ae1 ;  /* 0x3f847ae100057882 */ /* 0x000fe20000000000 */
[----:B------:R-:W-:Y:S01]  /*0340*/  IMAD.MOV.U32 R6, RZ, RZ, 0x47ae147b ;  /* 0x47ae147bff067424 */ /* 0x000fe200078e00ff */
[----:B0-----:R-:W-:Y:S01]  /*0350*/  DMUL R16, R14, UR4 ;  /* 0x000000040e107c28 */ /* 0x001fe20008000000 */
[----:B------:R-:W-:Y:S01]  /*0360*/  IMAD.MOV.U32 R7, RZ, RZ, 0x3f747ae1 ;  /* 0x3f747ae1ff077424 */ /* 0x000fe200078e00ff */
[----:B------:R-:W0:Y:S01]  /*0370*/  LDCU.64 UR4, c[0x0][0x390] ;  /* 0x00007200ff0477ac */ /* 0x000e220008000a00 */
[----:B------:R-:W-:-:S04]  /*0380*/  VIADD R5, R0, 0x1 ;  /* 0x0000000100057836 */ /* 0x000fc80000000000 */
[----:B------:R-:W-:Y:S02]  /*0390*/  DFMA R14, R14, -R6, 1 ;  /* 0x3ff000000e0e742b */ /* 0x000fe40000000806 */
[----:B-1----:R-:W-:-:S06]  /*03a0*/  DFMA R24, R10, -R16, R10 ;  /* 0x800000100a18722b */ /* 0x002fcc000000000a */
[----:B------:R-:W-:Y:S02]  /*03b0*/  DADD R12, R16, R14 ;  /* 0x00000000100c7229 */ /* 0x000fe4000000000e */
[--C-:B------:R-:W-:Y:S02]  /*03c0*/  DSETP.GEU.AND P0, PT, R24, R10.reuse, PT ;  /* 0x0000000a1800722a */ /* 0x100fe40003f0e000 */
[----:B------:R-:W-:-:S06]  /*03d0*/  DFMA R10, R10, R16, R10 ;  /* 0x000000100a0a722b */ /* 0x000fcc000000000a */
[----:B------:R-:W-:Y:S02]  /*03e0*/  FSEL R6, R12, R14, !P0 ;  /* 0x0000000e0c067208 */ /* 0x000fe40004000000 */
[----:B------:R-:W-:Y:S02]  /*03f0*/  FSEL R7, R13, R15, !P0 ;  /* 0x0000000f0d077208 */ /* 0x000fe40004000000 */
[----:B------:R-:W-:-:S04]  /*0400*/  ISETP.GE.AND P0, PT, R5, R3, PT ;  /* 0x000000030500720c */ /* 0x000fc80003f06270 */
[----:B------:R-:W-:Y:S01]  /*0410*/  DMUL R20, R24, R6 ;  /* 0x0000000618147228 */ /* 0x000fe20000000000 */
[----:B0-----:R-:W-:-:S04]  /*0420*/  IADD3 R6, P1, PT, R22, UR4, RZ ;  /* 0x0000000416067c10 */ /* 0x001fc8000ff3e0ff */
[----:B------:R-:W-:-:S05]  /*0430*/  IADD3.X R7, PT, PT, R23, UR5, RZ, P1, !PT ;  /* 0x0000000517077c10 */ /* 0x000fca0008ffe4ff */
[----:B------:R-:W0:Y:S02]  /*0440*/  F2F.F32.F64 R21, R20 ;  /* 0x0000001400157310 */ /* 0x000e240000301000 */
[----:B0-----:R0:W-:Y:S01]  /*0450*/  STG.E desc[UR12][R6.64], R21 ;  /* 0x0000001506007986 */ /* 0x0011e2000c10190c */
[----:B------:R-:W-:Y:S05]  /*0460*/  @P0 EXIT ;  /* 0x000000000000094d */ /* 0x000fea0003800000 */
[----:B0-----:R-:W-:Y:S02]  /*0470*/  IADD3 R7, PT, PT, -R0, -0x2, R3 ;  /* 0xfffffffe00077810 */ /* 0x001fe40007ffe103 */
[----:B------:R-:W-:Y:S02]  /*0480*/  LOP3.LUT R6, RZ, R0, RZ, 0x33, !PT ;  /* 0x00000000ff067212 */ /* 0x000fe400078e33ff */
[----:B------:R-:W-:Y:S01]  /*0490*/  ISETP.GE.U32.AND P0, PT, R7, 0x3, PT ;  /* 0x000000030700780c */ /* 0x000fe20003f06070 */
[----:B------:R-:W-:Y:S02]  /*04a0*/  IMAD.MOV.U32 R7, RZ, RZ, R5 ;  /* 0x000000ffff077224 */ /* 0x000fe400078e0005 */
[----:B------:R-:W-:Y:S02]  /*04b0*/  IMAD.IADD R3, R6, 0x1, R3 ;  /* 0x0000000106037824 */ /* 0x000fe400078e0203 */
[----:B------:R-:W-:-:S08]  /*04c0*/  IMAD.MOV.U32 R5, RZ, RZ, 0x1 ;  /* 0x00000001ff057424 */ /* 0x000fd000078e00ff */
[----:B------:R-:W-:Y:S05]  /*04d0*/  @!P0 BRA `(.L_x_57) ;  /* 0x0000000800708947 */ /* 0x000fea0003800000 */
[----:B------:R-:W-:Y:S01]  /*04e0*/  LOP3.LUT R4, R4, 0xfffffffc, RZ, 0xc0, !PT ;  /* 0xfffffffc04047812 */ /* 0x000fe200078ec0ff */
[----:B------:R-:W-:-:S04]  /*04f0*/  IMAD.MOV.U32 R5, RZ, RZ, 0x1 ;  /* 0x00000001ff057424 */ /* 0x000fc800078e00ff */
[----:B------:R-:W-:-:S07]  /*0500*/  IMAD.MOV R6, RZ, RZ, -R4 ;  /* 0x000000ffff067224 */ /* 0x000fce00078e0a04 */
.L_x_62:
[----:B------:R-:W2:Y:S04]  /*0510*/  LDG.E.CONSTANT R20, desc[UR12][R8.64+-0x4] ;  /* 0xfffffc0c08147981 */ /* 0x000ea8000c1e9900 */
[----:B------:R0:W5:Y:S04]  /*0520*/  LDG.E.CONSTANT R26, desc[UR12][R8.64] ;  /* 0x0000000c081a7981 */ /* 0x000168000c1e9900 */
[----:B------:R0:W5:Y:S01]  /*0530*/  LDG.E.CONSTANT R7, desc[UR12][R8.64+0x4] ;  /* 0x0000040c08077981 */ /* 0x000162000c1e9900 */
[----:B--2---:R-:W-:-:S13]  /*0540*/  FSETP.NE.AND P0, PT, |R20|, +INF , PT ;  /* 0x7f8000001400780b */ /* 0x004fda0003f05200 */
[----:B0-----:R-:W-:Y:S05]  /*0550*/  @!P0 BRA `(.L_x_58) ;  /* 0x0000000000808947 */ /* 0x001fea0003800000 */
[----:B------:R-:W0:Y:S01]  /*0560*/  F2F.F64.F32 R20, R20 ;  /* 0x0000001400147310 */ /* 0x000e220000201800 */
[C---:B------:R-:W-:Y:S02]  /*0570*/  ISETP.NE.AND P5, PT, R5.reuse, 0x1, PT ;  /* 0x000000010500780c */ /* 0x040fe40003fa5270 */
[----:B------:R-:W-:Y:S01]  /*0580*/  ISETP.NE.AND P3, PT, R5, -0x1, PT ;  /* 0xffffffff0500780c */ /* 0x000fe20003f65270 */
[--C-:B0-----:R-:W-:Y:S02]  /*0590*/  DFMA R22, R20, -R16, R20.reuse ;  /* 0x800000101416722b */ /* 0x101fe40000000014 */
[C-C-:B------:R-:W-:Y:S02]  /*05a0*/  DSETP.GEU.AND P1, PT, R24.reuse, R20.reuse, PT ;  /* 0x000000141800722a */ /* 0x140fe40003f2e000 */
[--C-:B------:R-:W-:Y:S02]  /*05b0*/  DSETP.GT.AND P0, PT, R24, R20.reuse, PT ;  /* 0x000000141800722a */ /* 0x100fe40003f04000 */
[----:B------:R-:W-:-:S02]  /*05c0*/  DSETP.GEU.AND P4, PT, R10, R20, PT ;  /* 0x000000140a00722a */ /* 0x000fc40003f8e000 */
[----:B------:R-:W-:Y:S02]  /*05d0*/  DSETP.GT.AND P2, PT, R22, R24, PT ;  /* 0x000000181600722a */ /* 0x000fe40003f44000 */
[----:B------:R-:W-:-:S04]  /*05e0*/  @!P5 SEL R5, R5, 0xffffffff, !P0 ;  /* 0xffffffff0505d807 */ /* 0x000fc80004000000 */
[-C--:B------:R-:W-:Y:S02]  /*05f0*/  FSEL R27, R24, R22.reuse, !P2 ;  /* 0x00000016181b7208 */ /* 0x080fe40005000000 */
[-C--:B------:R-:W-:Y:S02]  /*0600*/  FSEL R25, R25, R23.reuse, !P2 ;  /* 0x0000001719197208 */ /* 0x080fe40005000000 */
[----:B------:R-:W-:Y:S02]  /*0610*/  FSEL R24, R27, R22, !P1 ;  /* 0x000000161b187208 */ /* 0x000fe40004800000 */
[----:B------:R-:W-:Y:S01]  /*0620*/  FSEL R25, R25, R23, !P1 ;  /* 0x0000001719197208 */ /* 0x000fe20004800000 */
[--C-:B------:R-:W-:Y:S01]  /*0630*/  DFMA R22, R20, R16, R20.reuse ;  /* 0x000000101416722b */ /* 0x100fe20000000014 */
[----:B------:R-:W-:Y:S01]  /*0640*/  @!P3 SEL R5, R5, 0x1, P4 ;  /* 0x000000010505b807 */ /* 0x000fe20002000000 */
[----:B------:R-:W-:-:S03]  /*0650*/  DSETP.GT.AND P1, PT, R10, R20, PT ;  /* 0x000000140a00722a */ /* 0x000fc60003f24000 */
[----:B------:R-:W-:-:S03]  /*0660*/  ISETP.NE.AND P0, PT, R5, 0x1, PT ;  /* 0x000000010500780c */ /* 0x000fc60003f05270 */
[----:B------:R-:W-:-:S06]  /*0670*/  DSETP.GEU.AND P2, PT, R22, R10, PT ;  /* 0x0000000a1600722a */ /* 0x000fcc0003f4e000 */
[-C--:B------:R-:W-:Y:S02]  /*0680*/  FSEL R27, R10, R22.reuse, P2 ;  /* 0x000000160a1b7208 */ /* 0x080fe40001000000 */
[-C--:B------:R-:W-:Y:S02]  /*0690*/  FSEL R11, R11, R23.reuse, P2 ;  /* 0x000000170b0b7208 */ /* 0x080fe40001000000 */
[----:B------:R-:W-:Y:S02]  /*06a0*/  FSEL R4, R27, R22, P1 ;  /* 0x000000161b047208 */ /* 0x000fe40000800000 */
[----:B------:R-:W-:Y:S02]  /*06b0*/  FSEL R22, R11, R23, P1 ;  /* 0x000000170b167208 */ /* 0x000fe40000800000 */
[----:B------:R-:W-:Y:S02]  /*06c0*/  FSEL R10, R24, R4, !P0 ;  /* 0x00000004180a7208 */ /* 0x000fe40004000000 */
[----:B------:R-:W-:-:S06]  /*06d0*/  FSEL R11, R25, R22, !P0 ;  /* 0x00000016190b7208 */ /* 0x000fcc0004000000 */
[----:B------:R-:W-:-:S06]  /*06e0*/  DSETP.GEU.AND P0, PT, R10, R20, PT ;  /* 0x000000140a00722a */ /* 0x000fcc0003f0e000 */
[----:B------:R-:W-:Y:S02]  /*06f0*/  FSEL R20, R12, R14, !P0 ;  /* 0x0000000e0c147208 */ /* 0x000fe40004000000 */
[----:B------:R-:W-:-:S06]  /*0700*/  FSEL R21, R13, R15, !P0 ;  /* 0x0000000f0d157208 */ /* 0x000fcc0004000000 */
[----:B------:R-:W-:Y:S01]  /*0710*/  DMUL R20, R10, R20 ;  /* 0x000000140a147228 */ /* 0x000fe20000000000 */
[----:B------:R-:W-:Y:S02]  /*0720*/  IMAD.MOV.U32 R10, RZ, RZ, R4 ;  /* 0x000000ffff0a7224 */ /* 0x000fe400078e0004 */
[----:B------:R-:W-:-:S07]  /*0730*/  IMAD.MOV.U32 R11, RZ, RZ, R22 ;  /* 0x000000ffff0b7224 */ /* 0x000fce00078e0016 */
[----:B------:R-:W0:Y:S02]  /*0740*/  F2F.F32.F64 R21, R20 ;  /* 0x0000001400157310 */ /* 0x000e240000301000 */
[----:B0-----:R0:W-:Y:S02]  /*0750*/  STG.E desc[UR12][R18.64+-0xc], R21 ;  /* 0xfffff41512007986 */ /* 0x0011e4000c10190c */
.L_x_58:
[----:B------:R-:W2:Y:S01]  /*0760*/  LDG.E.CONSTANT R4, desc[UR12][R8.64+0x8] ;  /* 0x0000080c08047981 */ /* 0x000ea2000c1e9900 */
[----:B-----5:R-:W-:Y:S01]  /*0770*/  FSETP.NE.AND P3, PT, |R26|, +INF , PT ;  /* 0x7f8000001a00780b */ /* 0x020fe20003f65200 */
[----:B------:R-:W-:Y:S01]  /*0780*/  VIADD R6, R6, 0x4 ;  /* 0x0000000406067836 */ /* 0x000fe20000000000 */
[----:B------:R-:W-:-:S04]  /*0790*/  FSETP.NE.AND P2, PT, |R7|, +INF , PT ;  /* 0x7f8000000700780b */ /* 0x000fc80003f45200 */
[----:B------:R-:W-:Y:S02]  /*07a0*/  ISETP.NE.AND P0, PT, R6, RZ, PT ;  /* 0x000000ff0600720c */ /* 0x000fe40003f05270 */
[----:B--2---:R-:W-:-:S05]  /*07b0*/  FSETP.NE.AND P1, PT, |R4|, +INF , PT ;  /* 0x7f8000000400780b */ /* 0x004fca0003f25200 */
[----:B------:R-:W-:Y:S08]  /*07c0*/  @!P3 BRA `(.L_x_59) ;  /* 0x000000000080b947 */ /* 0x000ff00003800000 */
[----:B0-----:R-:W0:Y:S01]  /*07d0*/  F2F.F64.F32 R20, R26 ;  /* 0x0000001a00147310 */ /* 0x001e220000201800 */
[----:B------:R-:W-:Y:S01]  /*07e0*/  ISETP.NE.AND P6, PT, R5, 0x1, PT ;  /* 0x000000010500780c */ /* 0x000fe20003fc5270 */
[--C-:B0-----:R-:W-:Y:S02]  /*07f0*/  DFMA R22, R20, -R16, R20.reuse ;  /* 0x800000101416722b */ /* 0x101fe40000000014 */
[C-C-:B------:R-:W-:Y:S02]  /*0800*/  DSETP.GEU.AND P3, PT, R24.reuse, R20.reuse, PT ;  /* 0x000000141800722a */ /* 0x140fe40003f6e000 */
[----:B------:R-:W-:-:S04]  /*0810*/  DSETP.GT.AND P5, PT, R24, R20, PT ;  /* 0x000000141800722a */ /* 0x000fc80003fa4000 */
[----:B------:R-:W-:-:S06]  /*0820*/  DSETP.GT.AND P4, PT, R22, R24, PT ;  /* 0x000000181600722a */ /* 0x000fcc0003f84000 */
[-C--:B------:R-:W-:Y:S02]  /*0830*/  FSEL R27, R24, R22.reuse, !P4 ;  /* 0x00000016181b7208 */ /* 0x080fe40006000000 */
[-C--:B------:R-:W-:Y:S02]  /*0840*/  FSEL R25, R25, R23.reuse, !P4 ;  /* 0x0000001719197208 */ /* 0x080fe40006000000 */
[----:B------:R-:W-:Y:S02]  /*0850*/  FSEL R24, R27, R22, !P3 ;  /* 0x000000161b187208 */ /* 0x000fe40005800000 */
[----:B------:R-:W-:Y:S01]  /*0860*/  FSEL R25, R25, R23, !P3 ;  /* 0x0000001719197208 */ /* 0x000fe20005800000 */
[--C-:B------:R-:W-:Y:S01]  /*0870*/  DFMA R22, R20, R16, R20.reuse ;  /* 0x000000101416722b */ /* 0x100fe20000000014 */
[C---:B------:R-:W-:Y:S02]  /*0880*/  ISETP.NE.AND P3, PT, R5.reuse, -0x1, PT ;  /* 0xffffffff0500780c */ /* 0x040fe40003f65270 */
[----:B------:R-:W-:Y:S01]  /*0890*/  @!P6 SEL R5, R5, 0xffffffff, !P5 ;  /* 0xffffffff0505e807 */ /* 0x000fe20006800000 */
[----:B------:R-:W-:-:S02]  /*08a0*/  DSETP.GEU.AND P6, PT, R10, R20, PT ;  /* 0x000000140a00722a */ /* 0x000fc40003fce000 */
[----:B------:R-:W-:Y:S02]  /*08b0*/  DSETP.GT.AND P5, PT, R10, R20, PT ;  /* 0x000000140a00722a */ /* 0x000fe40003fa4000 */
[----:B------:R-:W-:-:S06]  /*08c0*/  DSETP.GEU.AND P4, PT, R22, R10, PT ;  /* 0x0000000a1600722a */ /* 0x000fcc0003f8e000 */
[-C--:B------:R-:W-:Y:S02]  /*08d0*/  FSEL R27, R10, R22.reuse, P4 ;  /* 0x000000160a1b7208 */ /* 0x080fe40002000000 */
[-C--:B------:R-:W-:Y:S02]  /*08e0*/  FSEL R11, R11, R23.reuse, P4 ;  /* 0x000000170b0b7208 */ /* 0x080fe40002000000 */
[----:B------:R-:W-:Y:S02]  /*08f0*/  @!P3 SEL R5, R5, 0x1, P6 ;  /* 0x000000010505b807 */ /* 0x000fe40003000000 */
[----:B------:R-:W-:Y:S02]  /*0900*/  FSEL R27, R27, R22, P5 ;  /* 0x000000161b1b7208 */ /* 0x000fe40002800000 */
[----:B------:R-:W-:Y:S02]  /*0910*/  FSEL R22, R11, R23, P5 ;  /* 0x000000170b167208 */ /* 0x000fe40002800000 */
[----:B------:R-:W-:-:S04]  /*0920*/  ISETP.NE.AND P3, PT, R5, 0x1, PT ;  /* 0x000000010500780c */ /* 0x000fc80003f65270 */
        /* <DEDUP_REMOVED lines=10> */
.L_x_59:
[----:B------:R-:W-:Y:S05]  /*09d0*/  @!P2 BRA `(.L_x_60) ;  /* 0x000000000088a947 */ /* 0x000fea0003800000 */
[----:B------:R-:W0:Y:S01]  /*09e0*/  F2F.F64.F32 R22, R7 ;  /* 0x0000000700167310 */ /* 0x000e220000201800 */
[----:B------:R-:W-:Y:S01]  /*09f0*/  ISETP.NE.AND P6, PT, R5, 0x1, PT ;  /* 0x000000010500780c */ /* 0x000fe20003fc5270 */
[--C-:B01----:R-:W-:Y:S02]  /*0a00*/  DFMA R20, R22, -R16, R22.reuse ;  /* 0x800000101614722b */ /* 0x103fe40000000016 */
[C-C-:B------:R-:W-:Y:S02]  /*0a10*/  DSETP.GT.AND P5, PT, R24.reuse, R22.reuse, PT ;  /* 0x000000161800722a */ /* 0x140fe40003fa4000 */
[----:B------:R-:W-:-:S04]  /*0a20*/  DSETP.GEU.AND P2, PT, R24, R22, PT ;  /* 0x000000161800722a */ /* 0x000fc80003f4e000 */
[----:B------:R-:W-:-:S06]  /*0a30*/  DSETP.GT.AND P3, PT, R20, R24, PT ;  /* 0x000000181400722a */ /* 0x000fcc0003f64000 */
[-C--:B------:R-:W-:Y:S02]  /*0a40*/  FSEL R27, R24, R20.reuse, !P3 ;  /* 0x00000014181b7208 */ /* 0x080fe40005800000 */
[-C--:B------:R-:W-:Y:S01]  /*0a50*/  FSEL R29, R25, R21.reuse, !P3 ;  /* 0x00000015191d7208 */ /* 0x080fe20005800000 */
[--C-:B------:R-:W-:Y:S01]  /*0a60*/  DFMA R24, R22, R16, R22.reuse ;  /* 0x000000101618722b */ /* 0x100fe20000000016 */
[----:B------:R-:W-:Y:S02]  /*0a70*/  ISETP.NE.AND P3, PT, R5, -0x1, PT ;  /* 0xffffffff0500780c */ /* 0x000fe40003f65270 */
[----:B------:R-:W-:Y:S02]  /*0a80*/  FSEL R20, R27, R20, !P2 ;  /* 0x000000141b147208 */ /* 0x000fe40005000000 */
[----:B------:R-:W-:Y:S01]  /*0a90*/  FSEL R21, R29, R21, !P2 ;  /* 0x000000151d157208 */ /* 0x000fe20005000000 */
[----:B------:R-:W-:Y:S01]  /*0aa0*/  DSETP.GEU.AND P2, PT, R10, R22, PT ;  /* 0x000000160a00722a */ /* 0x000fe20003f4e000 */
[----:B------:R-:W-:Y:S01]  /*0ab0*/  @!P6 SEL R5, R5, 0xffffffff, !P5 ;  /* 0xffffffff0505e807 */ /* 0x000fe20006800000 */
[----:B------:R-:W-:-:S02]  /*0ac0*/  DSETP.GEU.AND P4, PT, R24, R10, PT ;  /* 0x0000000a1800722a */ /* 0x000fc40003f8e000 */
[----:B------:R-:W-:-:S04]  /*0ad0*/  DSETP.GT.AND P5, PT, R10, R22, PT ;  /* 0x000000160a00722a */ /* 0x000fc80003fa4000 */
[-C--:B------:R-:W-:Y:S02]  /*0ae0*/  FSEL R7, R10, R24.reuse, P4 ;  /* 0x000000180a077208 */ /* 0x080fe40002000000 */
[-C--:B------:R-:W-:Y:S02]  /*0af0*/  FSEL R11, R11, R25.reuse, P4 ;  /* 0x000000190b0b7208 */ /* 0x080fe40002000000 */
[----:B------:R-:W-:Y:S02]  /*0b00*/  @!P3 SEL R5, R5, 0x1, P2 ;  /* 0x000000010505b807 */ /* 0x000fe40001000000 */
[----:B------:R-:W-:Y:S01]  /*0b10*/  FSEL R7, R7, R24, P5 ;  /* 0x0000001807077208 */ /* 0x000fe20002800000 */
[----:B------:R-:W-:Y:S01]  /*0b20*/  IMAD.MOV.U32 R24, RZ, RZ, R20 ;  /* 0x000000ffff187224 */ /* 0x000fe200078e0014 */
[----:B------:R-:W-:Y:S02]  /*0b30*/  ISETP.NE.AND P2, PT, R5, 0x1, PT ;  /* 0x000000010500780c */ /* 0x000fe40003f45270 */
[----:B------:R-:W-:Y:S01]  /*0b40*/  FSEL R26, R11, R25, P5 ;  /* 0x000000190b1a7208 */ /* 0x000fe20002800000 */
[----:B------:R-:W-:Y:S01]  /*0b50*/  IMAD.MOV.U32 R25, RZ, RZ, R21 ;  /* 0x000000ffff197224 */ /* 0x000fe200078e0015 */
[----:B------:R-:W-:-:S02]  /*0b60*/  FSEL R10, R20, R7, !P2 ;  /* 0x00000007140a7208 */ /* 0x000fc40005000000 */
        /* <DEDUP_REMOVED lines=9> */
.L_x_60:
[----:B------:R-:W-:Y:S05]  /*0c00*/  @!P1 BRA `(.L_x_61) ;  /* 0x0000000000889947 */ /* 0x000fea0003800000 */
[----:B01----:R-:W2:Y:S01]  /*0c10*/  F2F.F64.F32 R20, R4 ;  /* 0x0000000400147310 */ /* 0x003ea20000201800 */
[----:B------:R-:W-:Y:S01]  /*0c20*/  ISETP.NE.AND P3, PT, R5, 0x1, PT ;  /* 0x000000010500780c */ /* 0x000fe20003f65270 */
[--C-:B--2---:R-:W-:Y:S02]  /*0c30*/  DFMA R22, R20, -R16, R20.reuse ;  /* 0x800000101416722b */ /* 0x104fe40000000014 */
[C-C-:B------:R-:W-:Y:S02]  /*0c40*/  DSETP.GT.AND P2, PT, R24.reuse, R20.reuse, PT ;  /* 0x000000141800722a */ /* 0x140fe40003f44000 */
[--C-:B------:R-:W-:Y:S02]  /*0c50*/  DSETP.GEU.AND P4, PT, R24, R20.reuse, PT ;  /* 0x000000141800722a */ /* 0x100fe40003f8e000 */
[----:B------:R-:W-:Y:S02]  /*0c60*/  DSETP.GEU.AND P5, PT, R10, R20, PT ;  /* 0x000000140a00722a */ /* 0x000fe40003fae000 */
[----:B------:R-:W-:-:S06]  /*0c70*/  DSETP.GT.AND P1, PT, R22, R24, PT ;  /* 0x000000181600722a */ /* 0x000fcc0003f24000 */
[-C--:B------:R-:W-:Y:S02]  /*0c80*/  FSEL R7, R24, R22.reuse, !P1 ;  /* 0x0000001618077208 */ /* 0x080fe40004800000 */
[-C--:B------:R-:W-:Y:S01]  /*0c90*/  FSEL R27, R25, R23.reuse, !P1 ;  /* 0x00000017191b7208 */ /* 0x080fe20004800000 */
[----:B------:R-:W-:Y:S01]  /*0ca0*/  DFMA R24, R20, R16, R20 ;  /* 0x000000101418722b */ /* 0x000fe20000000014 */
[----:B------:R-:W-:Y:S02]  /*0cb0*/  ISETP.NE.AND P1, PT, R5, -0x1, PT ;  /* 0xffffffff0500780c */ /* 0x000fe40003f25270 */
[----:B------:R-:W-:Y:S02]  /*0cc0*/  FSEL R7, R7, R22, !P4 ;  /* 0x0000001607077208 */ /* 0x000fe40006000000 */
[----:B------:R-:W-:Y:S02]  /*0cd0*/  FSEL R22, R27, R23, !P4 ;  /* 0x000000171b167208 */ /* 0x000fe40006000000 */
[----:B------:R-:W-:Y:S01]  /*0ce0*/  @!P3 SEL R5, R5, 0xffffffff, !P2 ;  /* 0xffffffff0505b807 */ /* 0x000fe20005000000 */
[----:B------:R-:W-:-:S02]  /*0cf0*/  DSETP.GEU.AND P4, PT, R24, R10, PT ;  /* 0x0000000a1800722a */ /* 0x000fc40003f8e000 */
[----:B------:R-:W-:-:S04]  /*0d00*/  DSETP.GT.AND P2, PT, R10, R20, PT ;  /* 0x000000140a00722a */ /* 0x000fc80003f44000 */
[-C--:B------:R-:W-:Y:S02]  /*0d10*/  FSEL R23, R10, R24.reuse, P4 ;  /* 0x000000180a177208 */ /* 0x080fe40002000000 */
[----:B------:R-:W-:Y:S02]  /*0d20*/  @!P1 SEL R5, R5, 0x1, P5 ;  /* 0x0000000105059807 */ /* 0x000fe40002800000 */
[-C--:B------:R-:W-:Y:S02]  /*0d30*/  FSEL R11, R11, R25.reuse, P4 ;  /* 0x000000190b0b7208 */ /* 0x080fe40002000000 */
        /* <DEDUP_REMOVED lines=15> */
.L_x_61:
[----:B------:R-:W-:Y:S01]  /*0e30*/  IADD3 R8, P1, PT, R8, 0x10, RZ ;  /* 0x0000001008087810 */ /* 0x000fe20007f3e0ff */
[----:B------:R-:W-:Y:S01]  /*0e40*/  VIADD R0, R0, 0x4 ;  /* 0x0000000400007836 */ /* 0x000fe20000000000 */
[----:B0123--:R-:W-:-:S03]  /*0e50*/  IADD3 R18, P2, PT, R18, 0x10, RZ ;  /* 0x0000001012127810 */ /* 0x00ffc60007f5e0ff */
[----:B------:R-:W-:Y:S02]  /*0e60*/  IMAD.X R9, RZ, RZ, R9, P1 ;  /* 0x000000ffff097224 */ /* 0x000fe400008e0609 */
[----:B------:R-:W-:Y:S01]  /*0e70*/  IMAD.X R19, RZ, RZ, R19, P2 ;  /* 0x000000ffff137224 */ /* 0x000fe200010e0613 */
[----:B------:R-:W-:Y:S07]  /*0e80*/  @P0 BRA `(.L_x_62) ;  /* 0xfffffff400a00947 */ /* 0x000fee000383ffff */
[----:B------:R-:W-:-:S07]  /*0e90*/  VIADD R7, R0, 0x1 ;  /* 0x0000000100077836 */ /* 0x000fce0000000000 */
.L_x_57:
[----:B------:R-:W-:-:S13]  /*0ea0*/  LOP3.LUT P0, RZ, R3, 0x3, RZ, 0xc0, !PT ;  /* 0x0000000303ff7812 */ /* 0x000fda000780c0ff */
[----:B------:R-:W-:Y:S05]  /*0eb0*/  @!P0 EXIT ;  /* 0x000000000000894d */ /* 0x000fea0003800000 */
[----:B------:R-:W0:Y:S01]  /*0ec0*/  LDC.64 R18, c[0x0][0x390] ;  /* 0x0000e400ff127b82 */ /* 0x000e220000000a00 */
[----:B------:R-:W-:-:S05]  /*0ed0*/  LOP3.LUT R0, R2, 0x3, RZ, 0xc0, !PT ;  /* 0x0000000302007812 */ /* 0x000fca00078ec0ff */
[----:B------:R-:W-:Y:S02]  /*0ee0*/  IMAD.MOV R0, RZ, RZ, -R0 ;  /* 0x000000ffff007224 */ /* 0x000fe400078e0a00 */
[----:B------:R-:W1:Y:S01]  /*0ef0*/  LDC.64 R20, c[0x0][0x380] ;  /* 0x0000e000ff147b82 */ /* 0x000e620000000a00 */
[----:B0-----:R-:W-:-:S04]  /*0f00*/  IMAD.WIDE.U32 R18, R7, 0x4, R18 ;  /* 0x0000000407127825 */ /* 0x001fc800078e0012 */
[----:B------:R-:W-:Y:S02]  /*0f10*/  IMAD.MOV.U32 R4, RZ, RZ, R18 ;  /* 0x000000ffff047224 */ /* 0x000fe400078e0012 */
[----:B-1----:R-:W-:-:S04]  /*0f20*/  IMAD.WIDE.U32 R20, R7, 0x4, R20 ;  /* 0x0000000407147825 */ /* 0x002fc800078e0014 */
[----:B------:R-:W-:-:S07]  /*0f30*/  IMAD.MOV.U32 R18, RZ, RZ, R20 ;  /* 0x000000ffff127224 */ /* 0x000fce00078e0014 */
.L_x_64:
[----:B------:R-:W-:-:S05]  /*0f40*/  IMAD.MOV.U32 R20, RZ, RZ, R18 ;  /* 0x000000ffff147224 */ /* 0x000fca00078e0012 */
[----:B0-----:R-:W2:Y:S01]  /*0f50*/  LDG.E.CONSTANT R2, desc[UR12][R20.64] ;  /* 0x0000000c14027981 */ /* 0x001ea2000c1e9900 */
[----:B------:R-:W-:Y:S01]  /*0f60*/  VIADD R0, R0, 0x1 ;  /* 0x0000000100007836 */ /* 0x000fe20000000000 */
[----:B------:R-:W-:-:S04]  /*0f70*/  IADD3 R18, P1, PT, R18, 0x4, RZ ;  /* 0x0000000412127810 */ /* 0x000fc80007f3e0ff */
[----:B------:R-:W-:Y:S02]  /*0f80*/  ISETP.NE.AND P0, PT, R0, RZ, PT ;  /* 0x000000ff0000720c */ /* 0x000fe40003f05270 */
[----:B--2---:R-:W-:-:S13]  /*0f90*/  FSETP.NE.AND P2, PT, |R2|, +INF , PT ;  /* 0x7f8000000200780b */ /* 0x004fda0003f45200 */
[----:B------:R-:W-:Y:S05]  /*0fa0*/  @!P2 BRA `(.L_x_63) ;  /* 0x000000000080a947 */ /* 0x000fea0003800000 */
[----:B------:R-:W0:Y:S01]  /*0fb0*/  F2F.F64.F32 R2, R2 ;  /* 0x0000000200027310 */ /* 0x000e220000201800 */
[C---:B------:R-:W-:Y:S02]  /*0fc0*/  ISETP.NE.AND P5, PT, R5.reuse, 0x1, PT ;  /* 0x000000010500780c */ /* 0x040fe40003fa5270 */
[----:B------:R-:W-:Y:S01]  /*0fd0*/  ISETP.NE.AND P4, PT, R5, -0x1, PT ;  /* 0xffffffff0500780c */ /* 0x000fe20003f85270 */
[CCC-:B0-----:R-:W-:Y:S02]  /*0fe0*/  DFMA R8, R2.reuse, -R16.reuse, R2.reuse ;  /* 0x800000100208722b */ /* 0x1c1fe40000000002 */
[--C-:B------:R-:W-:Y:S02]  /*0ff0*/  DFMA R6, R2, R16, R2.reuse ;  /* 0x000000100206722b */ /* 0x100fe40000000002 */
[--C-:B------:R-:W-:Y:S02]  /*1000*/  DSETP.GT.AND P2, PT, R24, R2.reuse, PT ;  /* 0x000000021800722a */ /* 0x100fe40003f44000 */
[----:B------:R-:W-:-:S02]  /*1010*/  DSETP.GEU.AND P3, PT, R10, R2, PT ;  /* 0x000000020a00722a */ /* 0x000fc40003f6e000 */
[----:B------:R-:W-:Y:S02]  /*1020*/  DSETP.GT.AND P6, PT, R8, R24, PT ;  /* 0x000000180800722a */ /* 0x000fe40003fc4000 */
[----:B------:R-:W-:Y:S01]  /*1030*/  @!P5 SEL R5, R5, 0xffffffff, !P2 ;  /* 0xffffffff0505d807 */ /* 0x000fe20005000000 */
[----:B------:R-:W-:Y:S02]  /*1040*/  DSETP.GEU.AND P5, PT, R6, R10, PT ;  /* 0x0000000a0600722a */ /* 0x000fe40003fae000 */
[--C-:B------:R-:W-:Y:S01]  /*1050*/  DSETP.GEU.AND P2, PT, R24, R2.reuse, PT ;  /* 0x000000021800722a */ /* 0x100fe20003f4e000 */
[----:B------:R-:W-:Y:S02]  /*1060*/  FSEL R27, R24, R8, !P6 ;  /* 0x00000008181b7208 */ /* 0x000fe40007000000 */
[----:B------:R-:W-:Y:S01]  /*1070*/  FSEL R25, R25, R9, !P6 ;  /* 0x0000000919197208 */ /* 0x000fe20007000000 */
[----:B------:R-:W-:Y:S01]  /*1080*/  DSETP.GT.AND P6, PT, R10, R2, PT ;  /* 0x000000020a00722a */ /* 0x000fe20003fc4000 */
[----:B------:R-:W-:-:S02]  /*1090*/  FSEL R23, R10, R6, P5 ;  /* 0x000000060a177208 */ /* 0x000fc40002800000 */
[----:B------:R-:W-:Y:S02]  /*10a0*/  FSEL R11, R11, R7, P5 ;  /* 0x000000070b0b7208 */ /* 0x000fe40002800000 */
[----:B------:R-:W-:Y:S02]  /*10b0*/  @!P4 SEL R5, R5, 0x1, P3 ;  /* 0x000000010505c807 */ /* 0x000fe40001800000 */
[----:B------:R-:W-:Y:S02]  /*10c0*/  FSEL R24, R27, R8, !P2 ;  /* 0x000000081b187208 */ /* 0x000fe40005000000 */
        /* <DEDUP_REMOVED lines=9> */
[----:B------:R-:W-:-:S06]  /*1160*/  DMUL R2, R6, R2 ;  /* 0x0000000206027228 */ /* 0x000fcc0000000000 */
[----:B------:R0:W1:Y:S02]  /*1170*/  F2F.F32.F64 R7, R2 ;  /* 0x0000000200077310 */ /* 0x0000640000301000 */
[----:B0-----:R-:W-:Y:S02]  /*1180*/  IMAD.MOV.U32 R2, RZ, RZ, R4 ;  /* 0x000000ffff027224 */ /* 0x001fe400078e0004 */
[----:B------:R-:W-:-:S05]  /*1190*/  IMAD.MOV.U32 R3, RZ, RZ, R19 ;  /* 0x000000ffff037224 */ /* 0x000fca00078e0013 */
[----:B-1----:R0:W-:Y:S02]  /*11a0*/  STG.E desc[UR12][R2.64], R7 ;  /* 0x0000000702007986 */ /* 0x0021e4000c10190c */
.L_x_63:
[----:B------:R-:W-:Y:S01]  /*11b0*/  IADD3 R4, P2, PT, R4, 0x4, RZ ;  /* 0x0000000404047810 */ /* 0x000fe20007f5e0ff */
[----:B------:R-:W-:-:S04]  /*11c0*/  IMAD.X R21, RZ, RZ, R21, P1 ;  /* 0x000000ffff157224 */ /* 0x000fc800008e0615 */
[----:B------:R-:W-:Y:S01]  /*11d0*/  IMAD.X R19, RZ, RZ, R19, P2 ;  /* 0x000000ffff137224 */ /* 0x000fe200010e0613 */
[----:B------:R-:W-:Y:S07]  /*11e0*/  @P0 BRA `(.L_x_64) ;  /* 0xfffffffc00540947 */ /* 0x000fee000383ffff */
[----:B------:R-:W-:Y:S05]  /*11f0*/  EXIT ;  /* 0x000000000000794d */ /* 0x000fea0003800000 */
.L_x_65:
        /* <DEDUP_REMOVED lines=16> */
.L_x_71:


//--------------------- .nv.shared.reserved.0     --------------------------
	.section	.nv.shared.reserved.0,"aw",@nobits
	.weak		__nv_reservedSMEM_offset_0_alias
	.size		__nv_reservedSMEM_offset_0_alias, 0, 64
	.other		__nv_reservedSMEM_offset_0_alias,@"STO_CUDA_RESERVED_SHARED STV_DEFAULT"
__nv_reservedSMEM_offset_0_alias:
	.zero		0
	.zero		64


//--------------------- .nv.constant0.ott_from_var_many_series_one_param_f32 --------------------------
	.section	.nv.constant0.ott_from_var_many_series_one_param_f32,"a",@progbits
	.sectionflags	@""
	.align	4
.nv.constant0.ott_from_var_many_series_one_param_f32:
	.zero		928


//--------------------- .nv.constant0.ott_many_series_one_param_f32 --------------------------
	.section	.nv.constant0.ott_many_series_one_param_f32,"a",@progbits
	.sectionflags	@""
	.align	4
.nv.constant0.ott_many_series_one_param_f32:
	.zero		928


//--------------------- .nv.constant0.ott_from_var_batch_f32 --------------------------
	.section	.nv.constant0.ott_from_var_batch_f32,"a",@progbits
	.sectionflags	@""
	.align	4
.nv.constant0.ott_from_var_batch_f32:
	.zero		936


//--------------------- .nv.constant0.ott_apply_single_f32 --------------------------
	.section	.nv.constant0.ott_apply_single_f32,"a",@progbits
	.sectionflags	@""
	.align	4
.nv.constant0.ott_apply_single_f32:
	.zero		920


//--------------------- SYMBOLS --------------------------

	.type		.nv.reservedSmem.offset0,@object
	.size		.nv.reservedSmem.offset0,0x4
